//
// Generated by NVIDIA NVVM Compiler
//
// Compiler Build ID: CL-36424714
// Cuda compilation tools, release 13.0, V13.0.88
// Based on NVVM 20.0.0
//

.version 9.0
.target sm_100
.address_size 64

	// .globl	apparent_pairs_kernel
.extern .func  (.param .b32 func_retval0) vprintf
(
	.param .b64 vprintf_param_0,
	.param .b64 vprintf_param_1
)
;
.global .align 1 .b8 $str[22] = {67, 111, 108, 32, 37, 100, 32, 115, 116, 117, 99, 107, 32, 105, 110, 32, 108, 111, 111, 112, 10};

.visible .entry apparent_pairs_kernel(
	.param .u64 .ptr .align 1 apparent_pairs_kernel_param_0,
	.param .u64 .ptr .align 1 apparent_pairs_kernel_param_1,
	.param .u64 .ptr .align 1 apparent_pairs_kernel_param_2,
	.param .u64 .ptr .align 1 apparent_pairs_kernel_param_3,
	.param .u32 apparent_pairs_kernel_param_4
)
{


	ret;

}
	// .globl	lock_free_kernel
.visible .entry lock_free_kernel(
	.param .u64 .ptr .align 1 lock_free_kernel_param_0,
	.param .u64 .ptr .align 1 lock_free_kernel_param_1,
	.param .u64 .ptr .align 1 lock_free_kernel_param_2,
	.param .u32 lock_free_kernel_param_3,
	.param .u32 lock_free_kernel_param_4,
	.param .u64 .ptr .align 1 lock_free_kernel_param_5,
	.param .u64 .ptr .align 1 lock_free_kernel_param_6,
	.param .u32 lock_free_kernel_param_7,
	.param .u64 .ptr .align 1 lock_free_kernel_param_8,
	.param .u64 .ptr .align 1 lock_free_kernel_param_9
)
{
	.local .align 8 .b8 	__local_depot1[8];
	.reg .b64 	%SP;
	.reg .b64 	%SPL;
	.reg .pred 	%p<68>;
	.reg .b32 	%r<207>;
	.reg .b64 	%rd<86>;

	mov.u64 	%SPL, __local_depot1;
	cvta.local.u64 	%SP, %SPL;
	ld.param.u64 	%rd21, [lock_free_kernel_param_1];
	ld.param.u64 	%rd22, [lock_free_kernel_param_2];
	ld.param.u32 	%r82, [lock_free_kernel_param_3];
	ld.param.u64 	%rd23, [lock_free_kernel_param_5];
	ld.param.u64 	%rd24, [lock_free_kernel_param_8];
	ld.param.u64 	%rd25, [lock_free_kernel_param_9];
	cvta.to.global.u64 	%rd1, %rd23;
	cvta.to.global.u64 	%rd2, %rd22;
	cvta.to.global.u64 	%rd3, %rd21;
	cvta.to.global.u64 	%rd4, %rd25;
	cvta.to.global.u64 	%rd5, %rd24;
	mov.u32 	%r83, %ctaid.x;
	mov.u32 	%r84, %ntid.x;
	mov.u32 	%r85, %tid.x;
	mad.lo.s32 	%r86, %r83, %r84, %r85;
	shr.u32 	%r1, %r86, 5;
	and.b32  	%r2, %r85, 31;
	setp.ge.s32 	%p1, %r1, %r82;
	@%p1 bra 	$L__BB1_15;
	mul.wide.u32 	%rd26, %r1, 4;
	add.s64 	%rd6, %rd5, %rd26;
	ld.global.u32 	%r3, [%rd6];
	add.s64 	%rd7, %rd4, %rd26;
	ld.global.u32 	%r180, [%rd7];
	setp.ne.s32 	%p2, %r3, -1;
	@%p2 bra 	$L__BB1_3;
	add.s64 	%rd29, %rd3, %rd26;
	ld.global.u32 	%r87, [%rd29];
	mul.wide.s32 	%rd30, %r87, 4;
	add.s64 	%rd84, %rd2, %rd30;
	bra.uni 	$L__BB1_4;
$L__BB1_3:
	mul.wide.s32 	%rd27, %r3, 4;
	add.s64 	%rd84, %rd1, %rd27;
$L__BB1_4:
	mov.b32 	%r89, -1;
	shl.b32 	%r90, %r89, %r2;
	not.b32 	%r5, %r90;
	mov.b32 	%r179, 1;
$L__BB1_5:
	setp.ne.s32 	%p3, %r2, 0;
	setp.lt.s32 	%p4, %r180, 1;
	mov.b32 	%r181, -1;
	or.pred  	%p5, %p3, %p4;
	@%p5 bra 	$L__BB1_7;
	ld.global.u32 	%r181, [%rd84];
$L__BB1_7:
	shfl.sync.idx.b32	%r10|%p6, %r181, 0, 31, -1;
	setp.eq.s32 	%p7, %r10, -1;
	@%p7 bra 	$L__BB1_15;
	setp.ne.s32 	%p8, %r2, 0;
	mov.b32 	%r182, -1;
	@%p8 bra 	$L__BB1_10;
	ld.param.u64 	%rd81, [lock_free_kernel_param_0];
	cvta.to.global.u64 	%rd31, %rd81;
	mul.wide.s32 	%rd32, %r10, 4;
	add.s64 	%rd33, %rd31, %rd32;
	atom.relaxed.global.cas.b32 	%r182, [%rd33], -1, %r1;
$L__BB1_10:
	shfl.sync.idx.b32	%r13|%p9, %r182, 0, 31, -1;
	setp.eq.s32 	%p10, %r13, -1;
	setp.eq.s32 	%p11, %r13, %r1;
	or.pred  	%p12, %p10, %p11;
	@%p12 bra 	$L__BB1_15;
	mul.wide.s32 	%rd34, %r13, 4;
	add.s64 	%rd35, %rd5, %rd34;
	ld.global.u32 	%r14, [%rd35];
	add.s64 	%rd36, %rd4, %rd34;
	ld.global.u32 	%r15, [%rd36];
	setp.ne.s32 	%p13, %r14, -1;
	@%p13 bra 	$L__BB1_16;
	add.s64 	%rd39, %rd3, %rd34;
	ld.global.u32 	%r93, [%rd39];
	mul.wide.s32 	%rd40, %r93, 4;
	add.s64 	%rd85, %rd2, %rd40;
	bra.uni 	$L__BB1_17;
$L__BB1_13:
	setp.ne.s32 	%p67, %r2, 0;
	@%p67 bra 	$L__BB1_15;
	add.u64 	%rd77, %SP, 0;
	add.u64 	%rd78, %SPL, 0;
	st.local.u32 	[%rd78], %r1;
	mov.u64 	%rd79, $str;
	cvta.global.u64 	%rd80, %rd79;
	{ // callseq 0, 0
	.param .b64 param0;
	st.param.b64 	[param0], %rd80;
	.param .b64 param1;
	st.param.b64 	[param1], %rd77;
	.param .b32 retval0;
	call.uni (retval0), 
	vprintf, 
	(
	param0, 
	param1
	);
	ld.param.b32 	%r176, [retval0];
	} // callseq 0
$L__BB1_15:
	ret;
$L__BB1_16:
	mul.wide.s32 	%rd37, %r14, 4;
	add.s64 	%rd85, %rd1, %rd37;
$L__BB1_17:
	setp.ne.s32 	%p14, %r2, 0;
	add.s32 	%r16, %r15, %r180;
	mov.b32 	%r183, -1;
	@%p14 bra 	$L__BB1_19;
	ld.param.u64 	%rd82, [lock_free_kernel_param_6];
	cvta.to.global.u64 	%rd41, %rd82;
	atom.global.add.u32 	%r183, [%rd41], %r16;
$L__BB1_19:
	ld.param.u32 	%r178, [lock_free_kernel_param_7];
	shfl.sync.idx.b32	%r19|%p15, %r183, 0, 31, -1;
	add.s32 	%r95, %r19, %r16;
	setp.ge.s32 	%p16, %r95, %r178;
	@%p16 bra 	$L__BB1_15;
	mul.wide.s32 	%rd42, %r19, 4;
	add.s64 	%rd15, %rd1, %rd42;
	setp.ge.s32 	%p17, %r2, %r180;
	mov.u32 	%r184, %r2;
	@%p17 bra 	$L__BB1_21;
	bra.uni 	$L__BB1_70;
$L__BB1_21:
	setp.ge.s32 	%p22, %r2, %r15;
	mov.u32 	%r188, %r2;
	@%p22 bra 	$L__BB1_26;
$L__BB1_22:
	setp.lt.s32 	%p23, %r180, 1;
	mul.wide.u32 	%rd49, %r188, 4;
	add.s64 	%rd50, %rd85, %rd49;
	ld.global.u32 	%r29, [%rd50];
	mov.b32 	%r191, 0;
	@%p23 bra 	$L__BB1_25;
	mov.b32 	%r191, 0;
	mov.u32 	%r189, %r180;
$L__BB1_24:
	sub.s32 	%r108, %r189, %r191;
	shr.u32 	%r109, %r108, 31;
	add.s32 	%r110, %r108, %r109;
	shr.s32 	%r111, %r110, 1;
	add.s32 	%r112, %r111, %r191;
	mul.wide.s32 	%rd51, %r112, 4;
	add.s64 	%rd52, %rd84, %rd51;
	ld.global.u32 	%r113, [%rd52];
	setp.lt.s32 	%p24, %r113, %r29;
	add.s32 	%r114, %r112, 1;
	selp.b32 	%r191, %r191, %r114, %p24;
	selp.b32 	%r189, %r112, %r189, %p24;
	setp.lt.s32 	%p25, %r191, %r189;
	@%p25 bra 	$L__BB1_24;
$L__BB1_25:
	add.s32 	%r115, %r191, %r188;
	mul.wide.s32 	%rd53, %r115, 4;
	add.s64 	%rd54, %rd15, %rd53;
	st.global.u32 	[%rd54], %r29;
	add.s32 	%r188, %r188, 32;
	setp.lt.s32 	%p26, %r188, %r15;
	@%p26 bra 	$L__BB1_22;
$L__BB1_26:
	bar.warp.sync 	-1;
	add.s32 	%r36, %r16, -1;
	setp.ge.s32 	%p27, %r2, %r36;
	@%p27 bra 	$L__BB1_31;
	mov.u32 	%r192, %r2;
$L__BB1_28:
	mul.wide.u32 	%rd55, %r192, 4;
	add.s64 	%rd16, %rd15, %rd55;
	ld.global.u32 	%r116, [%rd16];
	ld.global.u32 	%r117, [%rd16+4];
	setp.ne.s32 	%p28, %r116, %r117;
	@%p28 bra 	$L__BB1_30;
	mov.b32 	%r118, -1;
	st.global.u32 	[%rd16], %r118;
	st.global.u32 	[%rd16+4], %r118;
$L__BB1_30:
	add.s32 	%r192, %r192, 32;
	setp.lt.s32 	%p29, %r192, %r36;
	@%p29 bra 	$L__BB1_28;
$L__BB1_31:
	bar.warp.sync 	-1;
	setp.lt.s32 	%p30, %r16, 1;
	mov.b32 	%r206, 0;
	@%p30 bra 	$L__BB1_67;
	shr.u32 	%r122, %r36, 5;
	add.s32 	%r123, %r122, 1;
	and.b32  	%r39, %r123, 3;
	setp.lt.u32 	%p31, %r16, 97;
	mov.b32 	%r201, 0;
	mov.u32 	%r206, %r201;
	@%p31 bra 	$L__BB1_51;
	mov.b32 	%r201, 0;
	mov.u32 	%r195, %r201;
$L__BB1_34:
	add.s32 	%r43, %r201, %r2;
	setp.ge.s32 	%p32, %r43, %r16;
	mul.wide.u32 	%rd56, %r43, 4;
	add.s64 	%rd17, %rd15, %rd56;
	mov.b32 	%r196, -1;
	@%p32 bra 	$L__BB1_36;
	ld.global.u32 	%r196, [%rd17];
$L__BB1_36:
	setp.eq.s32 	%p33, %r196, -1;
	setp.ne.s32 	%p34, %r196, -1;
	mov.b32 	%r126, -1;
	vote.sync.ballot.b32 	%r46, %p34, %r126;
	@%p33 bra 	$L__BB1_38;
	and.b32  	%r127, %r46, %r5;
	popc.b32 	%r128, %r127;
	add.s32 	%r129, %r128, %r206;
	mul.wide.u32 	%rd57, %r129, 4;
	add.s64 	%rd58, %rd15, %rd57;
	st.global.u32 	[%rd58], %r196;
$L__BB1_38:
	popc.b32 	%r131, %r46;
	add.s32 	%r47, %r131, %r206;
	add.s32 	%r132, %r43, 32;
	setp.ge.s32 	%p36, %r132, %r16;
	mov.b32 	%r197, -1;
	@%p36 bra 	$L__BB1_40;
	ld.global.u32 	%r197, [%rd17+128];
$L__BB1_40:
	setp.eq.s32 	%p37, %r197, -1;
	setp.ne.s32 	%p38, %r197, -1;
	mov.b32 	%r133, -1;
	vote.sync.ballot.b32 	%r50, %p38, %r133;
	@%p37 bra 	$L__BB1_42;
	and.b32  	%r134, %r50, %r5;
	popc.b32 	%r135, %r134;
	add.s32 	%r136, %r135, %r47;
	mul.wide.u32 	%rd59, %r136, 4;
	add.s64 	%rd60, %rd15, %rd59;
	st.global.u32 	[%rd60], %r197;
$L__BB1_42:
	popc.b32 	%r138, %r50;
	add.s32 	%r51, %r138, %r47;
	add.s32 	%r139, %r43, 64;
	setp.ge.s32 	%p40, %r139, %r16;
	mov.b32 	%r198, -1;
	@%p40 bra 	$L__BB1_44;
	ld.global.u32 	%r198, [%rd17+256];
$L__BB1_44:
	setp.eq.s32 	%p41, %r198, -1;
	setp.ne.s32 	%p42, %r198, -1;
	mov.b32 	%r140, -1;
	vote.sync.ballot.b32 	%r54, %p42, %r140;
	@%p41 bra 	$L__BB1_46;
	and.b32  	%r141, %r54, %r5;
	popc.b32 	%r142, %r141;
	add.s32 	%r143, %r142, %r51;
	mul.wide.u32 	%rd61, %r143, 4;
	add.s64 	%rd62, %rd15, %rd61;
	st.global.u32 	[%rd62], %r198;
$L__BB1_46:
	popc.b32 	%r145, %r54;
	add.s32 	%r55, %r145, %r51;
	add.s32 	%r146, %r43, 96;
	setp.ge.s32 	%p44, %r146, %r16;
	mov.b32 	%r199, -1;
	@%p44 bra 	$L__BB1_48;
	ld.global.u32 	%r199, [%rd17+384];
$L__BB1_48:
	setp.eq.s32 	%p45, %r199, -1;
	setp.ne.s32 	%p46, %r199, -1;
	mov.b32 	%r147, -1;
	vote.sync.ballot.b32 	%r58, %p46, %r147;
	@%p45 bra 	$L__BB1_50;
	and.b32  	%r148, %r58, %r5;
	popc.b32 	%r149, %r148;
	add.s32 	%r150, %r149, %r55;
	mul.wide.u32 	%rd63, %r150, 4;
	add.s64 	%rd64, %rd15, %rd63;
	st.global.u32 	[%rd64], %r199;
$L__BB1_50:
	popc.b32 	%r151, %r58;
	add.s32 	%r206, %r151, %r55;
	add.s32 	%r201, %r201, 128;
	add.s32 	%r195, %r195, 4;
	add.s32 	%r152, %r16, -1;
	shr.u32 	%r153, %r152, 5;
	add.s32 	%r154, %r153, 1;
	and.b32  	%r155, %r154, 268435452;
	setp.ne.s32 	%p48, %r195, %r155;
	@%p48 bra 	$L__BB1_34;
$L__BB1_51:
	setp.eq.s32 	%p49, %r39, 0;
	@%p49 bra 	$L__BB1_67;
	add.s32 	%r65, %r201, %r2;
	setp.ge.s32 	%p50, %r65, %r16;
	mov.b32 	%r203, -1;
	@%p50 bra 	$L__BB1_54;
	mul.wide.u32 	%rd65, %r65, 4;
	add.s64 	%rd66, %rd15, %rd65;
	ld.global.u32 	%r203, [%rd66];
$L__BB1_54:
	setp.eq.s32 	%p51, %r203, -1;
	setp.ne.s32 	%p52, %r203, -1;
	mov.b32 	%r157, -1;
	vote.sync.ballot.b32 	%r68, %p52, %r157;
	@%p51 bra 	$L__BB1_56;
	and.b32  	%r158, %r68, %r5;
	popc.b32 	%r159, %r158;
	add.s32 	%r160, %r159, %r206;
	mul.wide.u32 	%rd67, %r160, 4;
	add.s64 	%rd68, %rd15, %rd67;
	st.global.u32 	[%rd68], %r203;
$L__BB1_56:
	popc.b32 	%r161, %r68;
	add.s32 	%r206, %r161, %r206;
	setp.eq.s32 	%p54, %r39, 1;
	@%p54 bra 	$L__BB1_67;
	add.s32 	%r163, %r65, 32;
	setp.ge.s32 	%p55, %r163, %r16;
	cvt.u64.u32 	%rd69, %r2;
	cvt.u64.u32 	%rd70, %r201;
	add.s64 	%rd71, %rd70, %rd69;
	shl.b64 	%rd72, %rd71, 2;
	add.s64 	%rd18, %rd15, %rd72;
	mov.b32 	%r204, -1;
	@%p55 bra 	$L__BB1_59;
	ld.global.u32 	%r204, [%rd18+128];
$L__BB1_59:
	setp.eq.s32 	%p56, %r204, -1;
	setp.ne.s32 	%p57, %r204, -1;
	mov.b32 	%r164, -1;
	vote.sync.ballot.b32 	%r72, %p57, %r164;
	@%p56 bra 	$L__BB1_61;
	and.b32  	%r165, %r72, %r5;
	popc.b32 	%r166, %r165;
	add.s32 	%r167, %r166, %r206;
	mul.wide.u32 	%rd73, %r167, 4;
	add.s64 	%rd74, %rd15, %rd73;
	st.global.u32 	[%rd74], %r204;
$L__BB1_61:
	popc.b32 	%r168, %r72;
	add.s32 	%r206, %r168, %r206;
	setp.eq.s32 	%p59, %r39, 2;
	@%p59 bra 	$L__BB1_67;
	add.s32 	%r170, %r65, 64;
	setp.ge.s32 	%p60, %r170, %r16;
	mov.b32 	%r205, -1;
	@%p60 bra 	$L__BB1_64;
	ld.global.u32 	%r205, [%rd18+256];
$L__BB1_64:
	setp.eq.s32 	%p61, %r205, -1;
	setp.ne.s32 	%p62, %r205, -1;
	mov.b32 	%r171, -1;
	vote.sync.ballot.b32 	%r76, %p62, %r171;
	@%p61 bra 	$L__BB1_66;
	and.b32  	%r172, %r76, %r5;
	popc.b32 	%r173, %r172;
	add.s32 	%r174, %r173, %r206;
	mul.wide.u32 	%rd75, %r174, 4;
	add.s64 	%rd76, %rd15, %rd75;
	st.global.u32 	[%rd76], %r205;
$L__BB1_66:
	popc.b32 	%r175, %r76;
	add.s32 	%r206, %r175, %r206;
$L__BB1_67:
	setp.ne.s32 	%p64, %r2, 0;
	shfl.sync.idx.b32	%r180|%p65, %r206, 0, 31, -1;
	@%p64 bra 	$L__BB1_69;
	st.global.u32 	[%rd6], %r19;
	st.global.u32 	[%rd7], %r180;
$L__BB1_69:
	membar.gl;
	add.s32 	%r179, %r179, 1;
	setp.eq.s32 	%p66, %r179, 10001;
	mov.u64 	%rd84, %rd15;
	@%p66 bra 	$L__BB1_13;
	bra.uni 	$L__BB1_5;
$L__BB1_70:
	setp.lt.s32 	%p18, %r15, 1;
	mul.wide.u32 	%rd43, %r184, 4;
	add.s64 	%rd44, %rd84, %rd43;
	ld.global.u32 	%r21, [%rd44];
	mov.b32 	%r187, 0;
	@%p18 bra 	$L__BB1_73;
	mov.b32 	%r187, 0;
	mov.u32 	%r185, %r15;
$L__BB1_72:
	sub.s32 	%r98, %r185, %r187;
	shr.u32 	%r99, %r98, 31;
	add.s32 	%r100, %r98, %r99;
	shr.s32 	%r101, %r100, 1;
	add.s32 	%r102, %r101, %r187;
	mul.wide.s32 	%rd45, %r102, 4;
	add.s64 	%rd46, %rd85, %rd45;
	ld.global.u32 	%r103, [%rd46];
	setp.gt.s32 	%p19, %r103, %r21;
	add.s32 	%r104, %r102, 1;
	selp.b32 	%r187, %r104, %r187, %p19;
	selp.b32 	%r185, %r185, %r102, %p19;
	setp.lt.s32 	%p20, %r187, %r185;
	@%p20 bra 	$L__BB1_72;
$L__BB1_73:
	add.s32 	%r105, %r187, %r184;
	mul.wide.s32 	%rd47, %r105, 4;
	add.s64 	%rd48, %rd15, %rd47;
	st.global.u32 	[%rd48], %r21;
	add.s32 	%r184, %r184, 32;
	setp.lt.s32 	%p21, %r184, %r180;
	@%p21 bra 	$L__BB1_70;
	bra.uni 	$L__BB1_21;

}


// ===== COMPILED SASS (sm_100) =====

	.target	sm_100

	.elftype	@"ET_EXEC"


//--------------------- .note.nv.tkinfo           --------------------------
	.section	.note.nv.tkinfo,"",@"SHT_NOTE"
	.sectionflags	@"SHF_NOTE_NV_TKINFO"
	.tkinfo
        /*0018*/ 	.word	0x00000002
        /*0030*/ 	.string	""
        /*0030*/ 	.string	"ptxas"
        /*0030*/ 	.string	"Cuda compilation tools, release 13.0, V13.0.88"
        /*0030*/ 	.string	"Build cuda_13.0.r13.0/compiler.36424714_0"
        /*0030*/ 	.string	"-arch sm_100 -m 64 "



//--------------------- .note.nv.cuinfo           --------------------------
	.section	.note.nv.cuinfo,"",@"SHT_NOTE"
	.sectionflags	@"SHF_NOTE_NV_CUINFO"
        /*0018*/ 	.short	0x0002
        /*001a*/ 	.short	0x0064
        /*001c*/ 	.short	0x0082
	.zero		2


//--------------------- .nv.info                  --------------------------
	.section	.nv.info,"",@"SHT_CUDA_INFO"
	.align	4


	//----- nvinfo : EIATTR_REGCOUNT
	.align		4
        /*0000*/ 	.byte	0x04, 0x2f
        /*0002*/ 	.short	(.L_2 - .L_1)
	.align		4
.L_1:
        /*0004*/ 	.word	index@(apparent_pairs_kernel)
        /*0008*/ 	.word	0x00000004


	//----- nvinfo : EIATTR_FRAME_SIZE
	.align		4
.L_2:
        /*000c*/ 	.byte	0x04, 0x11
        /*000e*/ 	.short	(.L_4 - .L_3)
	.align		4
.L_3:
        /*0010*/ 	.word	index@(apparent_pairs_kernel)
        /*0014*/ 	.word	0x00000000


	//----- nvinfo : EIATTR_REGCOUNT
	.align		4
.L_4:
        /*0018*/ 	.byte	0x04, 0x2f
        /*001a*/ 	.short	(.L_6 - .L_5)
	.align		4
.L_5:
        /*001c*/ 	.word	index@(lock_free_kernel)
        /*0020*/ 	.word	0x00000020


	//----- nvinfo : EIATTR_FRAME_SIZE
	.align		4
.L_6:
        /*0024*/ 	.byte	0x04, 0x11
        /*0026*/ 	.short	(.L_8 - .L_7)
	.align		4
.L_7:
        /*0028*/ 	.word	index@(lock_free_kernel)
        /*002c*/ 	.word	0x00000008


	//----- nvinfo : EIATTR_MIN_STACK_SIZE
	.align		4
.L_8:
        /*0030*/ 	.byte	0x04, 0x12
        /*0032*/ 	.short	(.L_10 - .L_9)
	.align		4
.L_9:
        /*0034*/ 	.word	index@(lock_free_kernel)
        /*0038*/ 	.word	0x00000008


	//----- nvinfo : EIATTR_MIN_STACK_SIZE
	.align		4
.L_10:
        /*003c*/ 	.byte	0x04, 0x12
        /*003e*/ 	.short	(.L_12 - .L_11)
	.align		4
.L_11:
        /*0040*/ 	.word	index@(apparent_pairs_kernel)
        /*0044*/ 	.word	0x00000000
.L_12:


//--------------------- .nv.compat                --------------------------
	.section	.nv.compat,"",@"SHT_CUDA_COMPAT_INFO"
	.align	4
        /*0000*/ 	.byte	0x02, 0x09, 0x00, 0x00, 0x02, 0x02, 0x01, 0x00, 0x02, 0x05, 0x05, 0x00, 0x03, 0x07, 0x01, 0x01
        /*0010*/ 	.byte	0x02, 0x03, 0x00, 0x00, 0x02, 0x06, 0x01, 0x00, 0x04, 0x0b, 0x08, 0x00, 0x09, 0x00, 0x00, 0x00
        /*0020*/ 	.byte	0x00, 0x00, 0x00, 0x00


//--------------------- .nv.info.lock_free_kernel --------------------------
	.section	.nv.info.lock_free_kernel,"",@"SHT_CUDA_INFO"
	.sectionflags	@""
	.align	4


	//----- nvinfo : EIATTR_CUDA_API_VERSION
	.align		4
        /*0000*/ 	.byte	0x04, 0x37
        /*0002*/ 	.short	(.L_14 - .L_13)
.L_13:
        /*0004*/ 	.word	0x00000082


	//----- nvinfo : EIATTR_KPARAM_INFO
	.align		4
.L_14:
        /*0008*/ 	.byte	0x04, 0x17
        /*000a*/ 	.short	(.L_16 - .L_15)
.L_15:
        /*000c*/ 	.word	0x00000000
        /*0010*/ 	.short	0x0009
        /*0012*/ 	.short	0x0040
        /*0014*/ 	.byte	0x00, 0xf5, 0x21, 0x00


	//----- nvinfo : EIATTR_KPARAM_INFO
	.align		4
.L_16:
        /*0018*/ 	.byte	0x04, 0x17
        /*001a*/ 	.short	(.L_18 - .L_17)
.L_17:
        /*001c*/ 	.word	0x00000000
        /*0020*/ 	.short	0x0008
        /*0022*/ 	.short	0x0038
        /*0024*/ 	.byte	0x00, 0xf5, 0x21, 0x00


	//----- nvinfo : EIATTR_KPARAM_INFO
	.align		4
.L_18:
        /*0028*/ 	.byte	0x04, 0x17
        /*002a*/ 	.short	(.L_20 - .L_19)
.L_19:
        /*002c*/ 	.word	0x00000000
        /*0030*/ 	.short	0x0007
        /*0032*/ 	.short	0x0030
        /*0034*/ 	.byte	0x00, 0xf0, 0x11, 0x00


	//----- nvinfo : EIATTR_KPARAM_INFO
	.align		4
.L_20:
        /*0038*/ 	.byte	0x04, 0x17
        /*003a*/ 	.short	(.L_22 - .L_21)
.L_21:
        /*003c*/ 	.word	0x00000000
        /*0040*/ 	.short	0x0006
        /*0042*/ 	.short	0x0028
        /*0044*/ 	.byte	0x00, 0xf5, 0x21, 0x00


	//----- nvinfo : EIATTR_KPARAM_INFO
	.align		4
.L_22:
        /*0048*/ 	.byte	0x04, 0x17
        /*004a*/ 	.short	(.L_24 - .L_23)
.L_23:
        /*004c*/ 	.word	0x00000000
        /*0050*/ 	.short	0x0005
        /*0052*/ 	.short	0x0020
        /*0054*/ 	.byte	0x00, 0xf5, 0x21, 0x00


	//----- nvinfo : EIATTR_KPARAM_INFO
	.align		4
.L_24:
        /*0058*/ 	.byte	0x04, 0x17
        /*005a*/ 	.short	(.L_26 - .L_25)
.L_25:
        /*005c*/ 	.word	0x00000000
        /*0060*/ 	.short	0x0004
        /*0062*/ 	.short	0x001c
        /*0064*/ 	.byte	0x00, 0xf0, 0x11, 0x00


	//----- nvinfo : EIATTR_KPARAM_INFO
	.align		4
.L_26:
        /*0068*/ 	.byte	0x04, 0x17
        /*006a*/ 	.short	(.L_28 - .L_27)
.L_27:
        /*006c*/ 	.word	0x00000000
        /*0070*/ 	.short	0x0003
        /*0072*/ 	.short	0x0018
        /*0074*/ 	.byte	0x00, 0xf0, 0x11, 0x00


	//----- nvinfo : EIATTR_KPARAM_INFO
	.align		4
.L_28:
        /*0078*/ 	.byte	0x04, 0x17
        /*007a*/ 	.short	(.L_30 - .L_29)
.L_29:
        /*007c*/ 	.word	0x00000000
        /*0080*/ 	.short	0x0002
        /*0082*/ 	.short	0x0010
        /*0084*/ 	.byte	0x00, 0xf5, 0x21, 0x00


	//----- nvinfo : EIATTR_KPARAM_INFO
	.align		4
.L_30:
        /*0088*/ 	.byte	0x04, 0x17
        /*008a*/ 	.short	(.L_32 - .L_31)
.L_31:
        /*008c*/ 	.word	0x00000000
        /*0090*/ 	.short	0x0001
        /*0092*/ 	.short	0x0008
        /*0094*/ 	.byte	0x00, 0xf5, 0x21, 0x00


	//----- nvinfo : EIATTR_KPARAM_INFO
	.align		4
.L_32:
        /*0098*/ 	.byte	0x04, 0x17
        /*009a*/ 	.short	(.L_34 - .L_33)
.L_33:
        /*009c*/ 	.word	0x00000000
        /*00a0*/ 	.short	0x0000
        /*00a2*/ 	.short	0x0000
        /*00a4*/ 	.byte	0x00, 0xf5, 0x21, 0x00


	//----- nvinfo : EIATTR_SPARSE_MMA_MASK
	.align		4
.L_34:
        /*00a8*/ 	.byte	0x03, 0x50
        /*00aa*/ 	.short	0x0000


	//----- nvinfo : EIATTR_MAXREG_COUNT
	.align		4
        /*00ac*/ 	.byte	0x03, 0x1b
        /*00ae*/ 	.short	0x00ff


	//----- nvinfo : EIATTR_EXTERNS
	.align		4
        /*00b0*/ 	.byte	0x04, 0x0f
        /*00b2*/ 	.short	(.L_36 - .L_35)


	//   ....[0]....
	.align		4
.L_35:
        /*00b4*/ 	.word	index@(vprintf)


	//----- nvinfo : EIATTR_MERCURY_ISA_VERSION
	.align		4
.L_36:
        /*00b8*/ 	.byte	0x03, 0x5f
        /*00ba*/ 	.short	0x0101


	//----- nvinfo : EIATTR_INT_WARP_WIDE_INSTR_OFFSETS
	.align		4
        /*00bc*/ 	.byte	0x04, 0x31
        /*00be*/ 	.short	(.L_38 - .L_37)


	//   ....[0]....
.L_37:
        /*00c0*/ 	.word	0x00000500


	//   ....[1]....
        /*00c4*/ 	.word	0x00000540


	//   ....[2]....
        /*00c8*/ 	.word	0x00000580


	//   ....[3]....
        /*00cc*/ 	.word	0x000005b0


	//   ....[4]....
        /*00d0*/ 	.word	0x000005d0


	//   ....[5]....
        /*00d4*/ 	.word	0x000005f0


	//   ....[6]....
        /*00d8*/ 	.word	0x00000620


	//   ....[7]....
        /*00dc*/ 	.word	0x00000630


	//----- nvinfo : EIATTR_COOP_GROUP_MASK_REGIDS
	.align		4
.L_38:
        /*00e0*/ 	.byte	0x04, 0x29
        /*00e2*/ 	.short	(.L_40 - .L_39)


	//   ....[0]....
.L_39:
        /*00e4*/ 	.word	0xffffffff


	//   ....[1]....
        /*00e8*/ 	.word	0xffffffff


	//   ....[2]....
        /*00ec*/ 	.word	0xffffffff


	//   ....[3]....
        /*00f0*/ 	.word	0xffffffff


	//   ....[4]....
        /*00f4*/ 	.word	0xffffffff


	//   ....[5]....
        /*00f8*/ 	.word	0xffffffff


	//   ....[6]....
        /*00fc*/ 	.word	0xffffffff


	//   ....[7]....
        /*0100*/ 	.word	0xffffffff


	//   ....[8]....
        /*0104*/ 	.word	0xffffffff


	//   ....[9]....
        /*0108*/ 	.word	0xffffffff


	//   ....[10]....
        /*010c*/ 	.word	0xffffffff


	//   ....[11]....
        /*0110*/ 	.word	0xffffffff


	//   ....[12]....
        /*0114*/ 	.word	0xffffffff


	//   ....[13]....
        /*0118*/ 	.word	0x0500000f


	//   ....[14]....
        /*011c*/ 	.word	0x0500000f


	//   ....[15]....
        /*0120*/ 	.word	0x0500000f


	//   ....[16]....
        /*0124*/ 	.word	0x0500000f


	//   ....[17]....
        /*0128*/ 	.word	0x0500000f


	//   ....[18]....
        /*012c*/ 	.word	0x0500000f


	//   ....[19]....
        /*0130*/ 	.word	0x0500000f


	//   ....[20]....
        /*0134*/ 	.word	0x0500000f


	//   ....[21]....
        /*0138*/ 	.word	0x0500000f


	//   ....[22]....
        /*013c*/ 	.word	0x0500000f


	//   ....[23]....
        /*0140*/ 	.word	0x0500000f


	//   ....[24]....
        /*0144*/ 	.word	0x0500000f


	//   ....[25]....
        /*0148*/ 	.word	0x0500000f


	//----- nvinfo : EIATTR_COOP_GROUP_INSTR_OFFSETS
	.align		4
.L_40:
        /*014c*/ 	.byte	0x04, 0x28
        /*014e*/ 	.short	(.L_42 - .L_41)


	//   ....[0]....
.L_41:
        /*0150*/ 	.word	0x00000290


	//   ....[1]....
        /*0154*/ 	.word	0x00000390


	//   ....[2]....
        /*0158*/ 	.word	0x00000690


	//   ....[3]....
        /*015c*/ 	.word	0x00000ae0


	//   ....[4]....
        /*0160*/ 	.word	0x00000c10


	//   ....[5]....
        /*0164*/ 	.word	0x00000de0


	//   ....[6]....
        /*0168*/ 	.word	0x00000f10


	//   ....[7]....
        /*016c*/ 	.word	0x00001040


	//   ....[8]....
        /*0170*/ 	.word	0x00001170


	//   ....[9]....
        /*0174*/ 	.word	0x00001320


	//   ....[10]....
        /*0178*/ 	.word	0x000014b0


	//   ....[11]....
        /*017c*/ 	.word	0x00001600


	//   ....[12]....
        /*0180*/ 	.word	0x000016c0


	//   ....[13]....
        /*0184*/ 	.word	0x000018b0


	//   ....[14]....
        /*0188*/ 	.word	0x00001940


	//   ....[15]....
        /*018c*/ 	.word	0x000019d0


	//   ....[16]....
        /*0190*/ 	.word	0x00001a50


	//   ....[17]....
        /*0194*/ 	.word	0x00001ac0


	//   ....[18]....
        /*0198*/ 	.word	0x00001b40


	//   ....[19]....
        /*019c*/ 	.word	0x00001bc0


	//   ....[20]....
        /*01a0*/ 	.word	0x00001c40


	//   ....[21]....
        /*01a4*/ 	.word	0x00001cc0


	//   ....[22]....
        /*01a8*/ 	.word	0x00001d40


	//   ....[23]....
        /*01ac*/ 	.word	0x00001dc0


	//   ....[24]....
        /*01b0*/ 	.word	0x00001e40


	//   ....[25]....
        /*01b4*/ 	.word	0x00001ed0


	//----- nvinfo : EIATTR_VRC_CTA_INIT_COUNT
	.align		4
.L_42:
        /*01b8*/ 	.byte	0x02, 0x4a
	.zero		1
	.zero		1


	//----- nvinfo : EIATTR_SYSCALL_OFFSETS
	.align		4
        /*01bc*/ 	.byte	0x04, 0x46
        /*01be*/ 	.short	(.L_44 - .L_43)


	//   ....[0]....
.L_43:
        /*01c0*/ 	.word	0x00001840


	//----- nvinfo : EIATTR_EXIT_INSTR_OFFSETS
	.align		4
.L_44:
        /*01c4*/ 	.byte	0x04, 0x1c
        /*01c6*/ 	.short	(.L_46 - .L_45)


	//   ....[0]....
.L_45:
        /*01c8*/ 	.word	0x000000d0


	//   ....[1]....
        /*01cc*/ 	.word	0x000002b0


	//   ....[2]....
        /*01d0*/ 	.word	0x000003c0


	//   ....[3]....
        /*01d4*/ 	.word	0x000006d0


	//   ....[4]....
        /*01d8*/ 	.word	0x000017c0


	//   ....[5]....
        /*01dc*/ 	.word	0x00001850


	//----- nvinfo : EIATTR_CRS_STACK_SIZE
	.align		4
.L_46:
        /*01e0*/ 	.byte	0x04, 0x1e
        /*01e2*/ 	.short	(.L_48 - .L_47)
.L_47:
        /*01e4*/ 	.word	0x00000000


	//----- nvinfo : EIATTR_CBANK_PARAM_SIZE
	.align		4
.L_48:
        /*01e8*/ 	.byte	0x03, 0x19
        /*01ea*/ 	.short	0x0048


	//----- nvinfo : EIATTR_PARAM_CBANK
	.align		4
        /*01ec*/ 	.byte	0x04, 0x0a
        /*01ee*/ 	.short	(.L_50 - .L_49)
	.align		4
.L_49:
        /*01f0*/ 	.word	index@(.nv.constant0.lock_free_kernel)
        /*01f4*/ 	.short	0x0380
        /*01f6*/ 	.short	0x0048


	//----- nvinfo : EIATTR_SW_WAR
	.align		4
.L_50:
        /*01f8*/ 	.byte	0x04, 0x36
        /*01fa*/ 	.short	(.L_52 - .L_51)
.L_51:
        /*01fc*/ 	.word	0x00000008
.L_52:


//--------------------- .nv.info.apparent_pairs_kernel --------------------------
	.section	.nv.info.apparent_pairs_kernel,"",@"SHT_CUDA_INFO"
	.sectionflags	@""
	.align	4


	//----- nvinfo : EIATTR_CUDA_API_VERSION
	.align		4
        /*0000*/ 	.byte	0x04, 0x37
        /*0002*/ 	.short	(.L_54 - .L_53)
.L_53:
        /*0004*/ 	.word	0x00000082


	//----- nvinfo : EIATTR_KPARAM_INFO
	.align		4
.L_54:
        /*0008*/ 	.byte	0x04, 0x17
        /*000a*/ 	.short	(.L_56 - .L_55)
.L_55:
        /*000c*/ 	.word	0x00000000
        /*0010*/ 	.short	0x0004
        /*0012*/ 	.short	0x0020
        /*0014*/ 	.byte	0x00, 0xf0, 0x11, 0x00


	//----- nvinfo : EIATTR_KPARAM_INFO
	.align		4
.L_56:
        /*0018*/ 	.byte	0x04, 0x17
        /*001a*/ 	.short	(.L_58 - .L_57)
.L_57:
        /*001c*/ 	.word	0x00000000
        /*0020*/ 	.short	0x0003
        /*0022*/ 	.short	0x0018
        /*0024*/ 	.byte	0x00, 0xf5, 0x21, 0x00


	//----- nvinfo : EIATTR_KPARAM_INFO
	.align		4
.L_58:
        /*0028*/ 	.byte	0x04, 0x17
        /*002a*/ 	.short	(.L_60 - .L_59)
.L_59:
        /*002c*/ 	.word	0x00000000
        /*0030*/ 	.short	0x0002
        /*0032*/ 	.short	0x0010
        /*0034*/ 	.byte	0x00, 0xf5, 0x21, 0x00


	//----- nvinfo : EIATTR_KPARAM_INFO
	.align		4
.L_60:
        /*0038*/ 	.byte	0x04, 0x17
        /*003a*/ 	.short	(.L_62 - .L_61)
.L_61:
        /*003c*/ 	.word	0x00000000
        /*0040*/ 	.short	0x0001
        /*0042*/ 	.short	0x0008
        /*0044*/ 	.byte	0x00, 0xf5, 0x21, 0x00


	//----- nvinfo : EIATTR_KPARAM_INFO
	.align		4
.L_62:
        /*0048*/ 	.byte	0x04, 0x17
        /*004a*/ 	.short	(.L_64 - .L_63)
.L_63:
        /*004c*/ 	.word	0x00000000
        /*0050*/ 	.short	0x0000
        /*0052*/ 	.short	0x0000
        /*0054*/ 	.byte	0x00, 0xf5, 0x21, 0x00


	//----- nvinfo : EIATTR_SPARSE_MMA_MASK
	.align		4
.L_64:
        /*0058*/ 	.byte	0x03, 0x50
        /*005a*/ 	.short	0x0000


	//----- nvinfo : EIATTR_MAXREG_COUNT
	.align		4
        /*005c*/ 	.byte	0x03, 0x1b
        /*005e*/ 	.short	0x00ff


	//----- nvinfo : EIATTR_MERCURY_ISA_VERSION
	.align		4
        /*0060*/ 	.byte	0x03, 0x5f
        /*0062*/ 	.short	0x0101


	//----- nvinfo : EIATTR_VRC_CTA_INIT_COUNT
	.align		4
        /*0064*/ 	.byte	0x02, 0x4a
	.zero		1
	.zero		1


	//----- nvinfo : EIATTR_EXIT_INSTR_OFFSETS
	.align		4
        /*0068*/ 	.byte	0x04, 0x1c
        /*006a*/ 	.short	(.L_66 - .L_65)


	//   ....[0]....
.L_65:
        /*006c*/ 	.word	0x00000010


	//----- nvinfo : EIATTR_CBANK_PARAM_SIZE
	.align		4
.L_66:
        /*0070*/ 	.byte	0x03, 0x19
        /*0072*/ 	.short	0x0024


	//----- nvinfo : EIATTR_PARAM_CBANK
	.align		4
        /*0074*/ 	.byte	0x04, 0x0a
        /*0076*/ 	.short	(.L_68 - .L_67)
	.align		4
.L_67:
        /*0078*/ 	.word	index@(.nv.constant0.apparent_pairs_kernel)
        /*007c*/ 	.short	0x0380
        /*007e*/ 	.short	0x0024


	//----- nvinfo : EIATTR_SW_WAR
	.align		4
.L_68:
        /*0080*/ 	.byte	0x04, 0x36
        /*0082*/ 	.short	(.L_70 - .L_69)
.L_69:
        /*0084*/ 	.word	0x00000008
.L_70:


//--------------------- .nv.callgraph             --------------------------
	.section	.nv.callgraph,"",@"SHT_CUDA_CALLGRAPH"
	.align	4
	.sectionentsize	8
	.align		4
        /*0000*/ 	.word	0x00000000
	.align		4
        /*0004*/ 	.word	0xffffffff
	.align		4
        /*0008*/ 	.word	index@(lock_free_kernel)
	.align		4
        /*000c*/ 	.word	index@(vprintf)
	.align		4
        /*0010*/ 	.word	0x00000000
	.align		4
        /*0014*/ 	.word	0xfffffffe
	.align		4
        /*0018*/ 	.word	0x00000000
	.align		4
        /*001c*/ 	.word	0xfffffffd
	.align		4
        /*0020*/ 	.word	0x00000000
	.align		4
        /*0024*/ 	.word	0xfffffffc


//--------------------- .nv.constant4             --------------------------
	.section	.nv.constant4,"a",@progbits
	.align	8
	.align		8
.nv.constant4:
        /*0000*/ 	.dword	vprintf
	.align		8
        /*0008*/ 	.dword	$str


//--------------------- .text.lock_free_kernel    --------------------------
	.section	.text.lock_free_kernel,"ax",@progbits
	.align	128
        .global         lock_free_kernel
        .type           lock_free_kernel,@function
        .size           lock_free_kernel,(.L_x_95 - lock_free_kernel)
        .other          lock_free_kernel,@"STO_CUDA_ENTRY STV_DEFAULT"
lock_free_kernel:
.text.lock_free_kernel:
[----:B------:R-:W0:Y:S01]  /*0000*/  LDC R1, c[0x0][0x37c] ;  /* 0x0000df00ff017b82 */ /* 0x000e220000000800 */
[----:B------:R-:W1:Y:S01]  /*0010*/  S2R R10, SR_TID.X ;  /* 0x00000000000a7919 */ /* 0x000e620000002100 */
[----:B------:R-:W2:Y:S06]  /*0020*/  LDCU UR5, c[0x0][0x2fc] ;  /* 0x00005f80ff0577ac */ /* 0x000eac0008000800 */
[----:B------:R-:W1:Y:S01]  /*0030*/  S2UR UR6, SR_CTAID.X ;  /* 0x00000000000679c3 */ /* 0x000e620000002500 */
[----:B0-----:R-:W-:Y:S01]  /*0040*/  VIADD R1, R1, 0xfffffff8 ;  /* 0xfffffff801017836 */ /* 0x001fe20000000000 */
[----:B------:R-:W0:Y:S01]  /*0050*/  LDCU UR7, c[0x0][0x398] ;  /* 0x00007300ff0777ac */ /* 0x000e220008000800 */
[----:B------:R-:W3:Y:S05]  /*0060*/  LDCU UR4, c[0x0][0x2f8] ;  /* 0x00005f00ff0477ac */ /* 0x000eea0008000800 */
[----:B------:R-:W1:Y:S01]  /*0070*/  LDC R23, c[0x0][0x360] ;  /* 0x0000d800ff177b82 */ /* 0x000e620000000800 */
[----:B---3--:R-:W-:-:S05]  /*0080*/  IADD3 R6, P1, PT, R1, UR4, RZ ;  /* 0x0000000401067c10 */ /* 0x008fca000ff3e0ff */
[----:B--2---:R-:W-:Y:S02]  /*0090*/  IMAD.X R7, RZ, RZ, UR5, P1 ;  /* 0x00000005ff077e24 */ /* 0x004fe400088e06ff */
[----:B-1----:R-:W-:-:S05]  /*00a0*/  IMAD R23, R23, UR6, R10 ;  /* 0x0000000617177c24 */ /* 0x002fca000f8e020a */
[----:B------:R-:W-:-:S04]  /*00b0*/  SHF.R.U32.HI R23, RZ, 0x5, R23 ;  /* 0x00000005ff177819 */ /* 0x000fc80000011617 */
[----:B0-----:R-:W-:-:S13]  /*00c0*/  ISETP.GE.AND P0, PT, R23, UR7, PT ;  /* 0x0000000717007c0c */ /* 0x001fda000bf06270 */
[----:B------:R-:W-:Y:S05]  /*00d0*/  @P0 EXIT ;  /* 0x000000000000094d */ /* 0x000fea0003800000 */
[----:B------:R-:W0:Y:S01]  /*00e0*/  LDC.64 R16, c[0x0][0x3b8] ;  /* 0x0000ee00ff107b82 */ /* 0x000e220000000a00 */
[----:B------:R-:W1:Y:S07]  /*00f0*/  LDCU.64 UR36, c[0x0][0x358] ;  /* 0x00006b00ff2477ac */ /* 0x000e6e0008000a00 */
[----:B------:R-:W2:Y:S01]  /*0100*/  LDC.64 R8, c[0x0][0x3c0] ;  /* 0x0000f000ff087b82 */ /* 0x000ea20000000a00 */
[----:B0-----:R-:W-:-:S05]  /*0110*/  IMAD.WIDE.U32 R16, R23, 0x4, R16 ;  /* 0x0000000417107825 */ /* 0x001fca00078e0010 */
[----:B-1----:R-:W3:Y:S01]  /*0120*/  LDG.E R11, desc[UR36][R16.64] ;  /* 0x00000024100b7981 */ /* 0x002ee2000c1e1900 */
[----:B--2---:R-:W-:-:S05]  /*0130*/  IMAD.WIDE.U32 R8, R23, 0x4, R8 ;  /* 0x0000000417087825 */ /* 0x004fca00078e0008 */
[----:B------:R0:W5:Y:S01]  /*0140*/  LDG.E R25, desc[UR36][R8.64] ;  /* 0x0000002408197981 */ /* 0x000162000c1e1900 */
[----:B---3--:R-:W-:-:S13]  /*0150*/  ISETP.NE.AND P0, PT, R11, -0x1, PT ;  /* 0xffffffff0b00780c */ /* 0x008fda0003f05270 */
[----:B------:R-:W1:Y:S08]  /*0160*/  @!P0 LDC.64 R12, c[0x0][0x388] ;  /* 0x0000e200ff0c8b82 */ /* 0x000e700000000a00 */
[----:B------:R-:W2:Y:S08]  /*0170*/  @!P0 LDC.64 R4, c[0x0][0x390] ;  /* 0x0000e400ff048b82 */ /* 0x000eb00000000a00 */
[----:B------:R-:W3:Y:S01]  /*0180*/  @P0 LDC.64 R2, c[0x0][0x3a0] ;  /* 0x0000e800ff020b82 */ /* 0x000ee20000000a00 */
[----:B-1----:R-:W-:-:S06]  /*0190*/  @!P0 IMAD.WIDE.U32 R12, R23, 0x4, R12 ;  /* 0x00000004170c8825 */ /* 0x002fcc00078e000c */
[----:B------:R-:W2:Y:S01]  /*01a0*/  @!P0 LDG.E R13, desc[UR36][R12.64] ;  /* 0x000000240c0d8981 */ /* 0x000ea2000c1e1900 */
[----:B------:R-:W-:Y:S01]  /*01b0*/  IMAD.MOV.U32 R15, RZ, RZ, -0x1 ;  /* 0xffffffffff0f7424 */ /* 0x000fe200078e00ff */
[----:B------:R-:W-:Y:S01]  /*01c0*/  LOP3.LUT R10, R10, 0x1f, RZ, 0xc0, !PT ;  /* 0x0000001f0a0a7812 */ /* 0x000fe200078ec0ff */
[----:B------:R-:W-:Y:S01]  /*01d0*/  BSSY B0, `(.L_x_0) ;  /* 0x000015e000007945 */ /* 0x000fe20003800000 */
[----:B--2---:R-:W-:-:S04]  /*01e0*/  @!P0 IMAD.WIDE R4, R13, 0x4, R4 ;  /* 0x000000040d048825 */ /* 0x004fc800078e0204 */
[----:B---3--:R-:W-:Y:S01]  /*01f0*/  @P0 IMAD.WIDE R4, R11, 0x4, R2 ;  /* 0x000000040b040825 */ /* 0x008fe200078e0202 */
[----:B------:R-:W-:-:S03]  /*0200*/  SHF.L.U32 R2, R15, R10, RZ ;  /* 0x0000000a0f027219 */ /* 0x000fc600000006ff */
[----:B0-----:R-:W-:-:S07]  /*0210*/  IMAD.MOV.U32 R3, RZ, RZ, 0x1 ;  /* 0x00000001ff037424 */ /* 0x001fce00078e00ff */
.L_x_52:
[----:B-----5:R-:W-:Y:S01]  /*0220*/  ISETP.GE.AND P0, PT, R25, 0x1, PT ;  /* 0x000000011900780c */ /* 0x020fe20003f06270 */
[----:B--2---:R-:W-:-:S03]  /*0230*/  IMAD.MOV.U32 R13, RZ, RZ, -0x1 ;  /* 0xffffffffff0d7424 */ /* 0x004fc600078e00ff */
[----:B------:R-:W-:-:S13]  /*0240*/  ISETP.NE.OR P0, PT, R10, RZ, !P0 ;  /* 0x000000ff0a00720c */ /* 0x000fda0004705670 */
[----:B------:R0:W5:Y:S01]  /*0250*/  @!P0 LDG.E R13, desc[UR36][R4.64] ;  /* 0x00000024040d8981 */ /* 0x000162000c1e1900 */
[----:B------:R-:W-:Y:S05]  /*0260*/  YIELD ;  /* 0x0000000000007946 */ /* 0x000fea0003800000 */
[----:B------:R-:W-:-:S03]  /*0270*/  UMOV UR4, 0xffffffff ;  /* 0xffffffff00047882 */ /* 0x000fc60000000000 */
[----:B------:R-:W-:Y:S05]  /*0280*/  BRA.DIV UR4, `(.L_x_1) ;  /* 0x0000001604747947 */ /* 0x000fea000b800000 */
[----:B-----5:R1:W2:Y:S02]  /*0290*/  SHFL.IDX PT, R14, R13, RZ, 0x1f ;  /* 0x00001fff0d0e7589 */ /* 0x0202a400000e0000 */
.L_x_56:
[----:B--2---:R-:W-:-:S13]  /*02a0*/  ISETP.NE.AND P0, PT, R14, -0x1, PT ;  /* 0xffffffff0e00780c */ /* 0x004fda0003f05270 */
[----:B------:R-:W-:Y:S05]  /*02b0*/  @!P0 EXIT ;  /* 0x000000000000894d */ /* 0x000fea0003800000 */
[----:B------:R-:W-:Y:S01]  /*02c0*/  ISETP.NE.AND P0, PT, R10, RZ, PT ;  /* 0x000000ff0a00720c */ /* 0x000fe20003f05270 */
[----:B------:R-:W-:Y:S01]  /*02d0*/  VIADD R3, R3, 0x1 ;  /* 0x0000000103037836 */ /* 0x000fe20000000000 */
[----:B------:R-:W-:Y:S01]  /*02e0*/  BSSY.RECONVERGENT B1, `(.L_x_2) ;  /* 0x0000008000017945 */ /* 0x000fe20003800200 */
[----:B-1----:R-:W-:-:S03]  /*02f0*/  MOV R13, 0xffffffff ;  /* 0xffffffff000d7802 */ /* 0x002fc60000000f00 */
[----:B------:R-:W-:-:S07]  /*0300*/  ISETP.NE.AND P1, PT, R3, 0x2711, PT ;  /* 0x000027110300780c */ /* 0x000fce0003f25270 */
[----:B------:R-:W-:Y:S06]  /*0310*/  @P0 BRA `(.L_x_3) ;  /* 0x0000000000100947 */ /* 0x000fec0003800000 */
[----:B------:R-:W1:Y:S01]  /*0320*/  LDC.64 R12, c[0x0][0x380] ;  /* 0x0000e000ff0c7b82 */ /* 0x000e620000000a00 */
[----:B------:R-:W-:Y:S02]  /*0330*/  IMAD.MOV.U32 R22, RZ, RZ, -0x1 ;  /* 0xffffffffff167424 */ /* 0x000fe400078e00ff */
[----:B-1----:R-:W-:-:S05]  /*0340*/  IMAD.WIDE R14, R14, 0x4, R12 ;  /* 0x000000040e0e7825 */ /* 0x002fca00078e020c */
[----:B------:R1:W5:Y:S02]  /*0350*/  ATOMG.E.CAS.STRONG.GPU PT, R13, [R14], R22, R23 ;  /* 0x000000160e0d73a9 */ /* 0x00036400001ee117 */
.L_x_3:
[----:B------:R-:W-:Y:S05]  /*0360*/  BSYNC.RECONVERGENT B1 ;  /* 0x0000000000017941 */ /* 0x000fea0003800200 */
.L_x_2:
[----:B------:R-:W-:-:S03]  /*0370*/  UMOV UR4, 0xffffffff ;  /* 0xffffffff00047882 */ /* 0x000fc60000000000 */
[----:B------:R-:W-:Y:S05]  /*0380*/  BRA.DIV UR4, `(.L_x_4) ;  /* 0x0000001604587947 */ /* 0x000fea000b800000 */
[----:B-1---5:R1:W2:Y:S02]  /*0390*/  SHFL.IDX PT, R14, R13, RZ, 0x1f ;  /* 0x00001fff0d0e7589 */ /* 0x0222a400000e0000 */
.L_x_59:
[----:B--2---:R-:W-:-:S04]  /*03a0*/  ISETP.NE.AND P2, PT, R14, R23, PT ;  /* 0x000000170e00720c */ /* 0x004fc80003f45270 */
[----:B------:R-:W-:-:S13]  /*03b0*/  ISETP.EQ.OR P2, PT, R14, -0x1, !P2 ;  /* 0xffffffff0e00780c */ /* 0x000fda0005742670 */
[----:B------:R-:W-:Y:S05]  /*03c0*/  @P2 EXIT ;  /* 0x000000000000294d */ /* 0x000fea0003800000 */
[----:B------:R-:W2:Y:S08]  /*03d0*/  LDC.64 R26, c[0x0][0x3b8] ;  /* 0x0000ee00ff1a7b82 */ /* 0x000eb00000000a00 */
[----:B-1----:R-:W1:Y:S01]  /*03e0*/  LDC.64 R12, c[0x0][0x3c0] ;  /* 0x0000f000ff0c7b82 */ /* 0x002e620000000a00 */
[----:B--2---:R-:W-:-:S05]  /*03f0*/  IMAD.WIDE R26, R14, 0x4, R26 ;  /* 0x000000040e1a7825 */ /* 0x004fca00078e021a */
[----:B------:R-:W2:Y:S01]  /*0400*/  LDG.E R11, desc[UR36][R26.64] ;  /* 0x000000241a0b7981 */ /* 0x000ea2000c1e1900 */
[----:B-1----:R-:W-:-:S05]  /*0410*/  IMAD.WIDE R28, R14, 0x4, R12 ;  /* 0x000000040e1c7825 */ /* 0x002fca00078e020c */
[----:B------:R-:W3:Y:S01]  /*0420*/  LDG.E R22, desc[UR36][R28.64] ;  /* 0x000000241c167981 */ /* 0x000ee2000c1e1900 */
[----:B--2---:R-:W-:-:S13]  /*0430*/  ISETP.NE.AND P2, PT, R11, -0x1, PT ;  /* 0xffffffff0b00780c */ /* 0x004fda0003f45270 */
[----:B------:R-:W1:Y:S08]  /*0440*/  @!P2 LDC.64 R20, c[0x0][0x388] ;  /* 0x0000e200ff14ab82 */ /* 0x000e700000000a00 */
[----:B------:R-:W2:Y:S01]  /*0450*/  @!P2 LDC.64 R18, c[0x0][0x390] ;  /* 0x0000e400ff12ab82 */ /* 0x000ea20000000a00 */
[----:B-1----:R-:W-:-:S07]  /*0460*/  @!P2 IMAD.WIDE R20, R14, 0x4, R20 ;  /* 0x000000040e14a825 */ /* 0x002fce00078e0214 */
[----:B------:R-:W1:Y:S01]  /*0470*/  @P2 LDC.64 R14, c[0x0][0x3a0] ;  /* 0x0000e800ff0e2b82 */ /* 0x000e620000000a00 */
[----:B------:R-:W2:Y:S01]  /*0480*/  @!P2 LDG.E R21, desc[UR36][R20.64] ;  /* 0x000000241415a981 */ /* 0x000ea2000c1e1900 */
[----:B------:R-:W-:Y:S01]  /*0490*/  BSSY.RECONVERGENT B1, `(.L_x_5) ;  /* 0x000001d000017945 */ /* 0x000fe20003800200 */
[----:B------:R-:W-:Y:S02]  /*04a0*/  IMAD.MOV.U32 R13, RZ, RZ, -0x1 ;  /* 0xffffffffff0d7424 */ /* 0x000fe400078e00ff */
[----:B---3--:R-:W-:Y:S02]  /*04b0*/  IMAD.IADD R27, R22, 0x1, R25 ;  /* 0x00000001161b7824 */ /* 0x008fe400078e0219 */
[----:B--2---:R-:W-:-:S04]  /*04c0*/  @!P2 IMAD.WIDE R18, R21, 0x4, R18 ;  /* 0x000000041512a825 */ /* 0x004fc800078e0212 */
[----:B-1----:R-:W-:Y:S01]  /*04d0*/  @P2 IMAD.WIDE R18, R11, 0x4, R14 ;  /* 0x000000040b122825 */ /* 0x002fe200078e020e */
[----:B------:R-:W-:Y:S06]  /*04e0*/  @P0 BRA `(.L_x_6) ;  /* 0x00000000005c0947 */ /* 0x000fec0003800000 */
[----:B------:R-:W1:Y:S01]  /*04f0*/  LDC.64 R12, c[0x0][0x3a8] ;  /* 0x0000ea00ff0c7b82 */ /* 0x000e620000000a00 */
[----:B------:R-:W-:-:S04]  /*0500*/  VOTE.ANY R0, PT, PT ;  /* 0x0000000000007806 */ /* 0x000fc800038e0100 */
[----:B------:R-:W-:-:S13]  /*0510*/  ISETP.EQ.U32.AND P0, PT, R0, -0x1, PT ;  /* 0xffffffff0000780c */ /* 0x000fda0003f02070 */
[----:B-1----:R1:W5:Y:S01]  /*0520*/  @!P0 ATOMG.E.ADD.STRONG.GPU PT, R0, desc[UR36][R12.64], R27 ;  /* 0x8000001b0c0089a8 */ /* 0x00236200081ef124 */
[----:B------:R-:W-:Y:S05]  /*0530*/  @!P0 BRA `(.L_x_7) ;  /* 0x0000000000448947 */ /* 0x000fea0003800000 */
[----:B-----5:R-:W2:Y:S01]  /*0540*/  SHFL.UP P0, R0, R27, 0x1, RZ ;  /* 0x042000001b007989 */ /* 0x020ea200000000ff */
[----:B------:R-:W-:Y:S01]  /*0550*/  IMAD.MOV.U32 R11, RZ, RZ, R27 ;  /* 0x000000ffff0b7224 */ /* 0x000fe200078e001b */
[----:B------:R-:W3:Y:S01]  /*0560*/  S2R R14, SR_LANEID ;  /* 0x00000000000e7919 */ /* 0x000ee20000000000 */
[----:B--2---:R-:W-:-:S05]  /*0570*/  @P0 IMAD.IADD.U32 R11, R27, 0x1, R0 ;  /* 0x000000011b0b0824 */ /* 0x004fca00078e0000 */
[----:B------:R-:W2:Y:S01]  /*0580*/  SHFL.UP P0, R0, R11, 0x2, RZ ;  /* 0x044000000b007989 */ /* 0x000ea200000000ff */
[----:B---3--:R-:W-:Y:S01]  /*0590*/  ISETP.EQ.U32.AND P2, PT, R14, 0x1f, PT ;  /* 0x0000001f0e00780c */ /* 0x008fe20003f42070 */
[----:B--2---:R-:W-:-:S05]  /*05a0*/  @P0 IMAD.IADD.U32 R11, R11, 0x1, R0 ;  /* 0x000000010b0b0824 */ /* 0x004fca00078e0000 */
[----:B------:R-:W2:Y:S02]  /*05b0*/  SHFL.UP P0, R0, R11, 0x4, RZ ;  /* 0x048000000b007989 */ /* 0x000ea400000000ff */
[----:B--2---:R-:W-:-:S05]  /*05c0*/  @P0 IADD3 R11, PT, PT, R11, R0, RZ ;  /* 0x000000000b0b0210 */ /* 0x004fca0007ffe0ff */
[----:B------:R-:W2:Y:S02]  /*05d0*/  SHFL.UP P0, R0, R11, 0x8, RZ ;  /* 0x050000000b007989 */ /* 0x000ea400000000ff */
[----:B--2---:R-:W-:-:S05]  /*05e0*/  @P0 IMAD.IADD.U32 R11, R11, 0x1, R0 ;  /* 0x000000010b0b0824 */ /* 0x004fca00078e0000 */
[----:B------:R-:W2:Y:S02]  /*05f0*/  SHFL.UP P0, R0, R11, 0x10, RZ ;  /* 0x060000000b007989 */ /* 0x000ea400000000ff */
[----:B--2---:R-:W-:-:S05]  /*0600*/  @P0 IMAD.IADD.U32 R11, R11, 0x1, R0 ;  /* 0x000000010b0b0824 */ /* 0x004fca00078e0000 */
[----:B-1----:R-:W2:Y:S04]  /*0610*/  @P2 ATOMG.E.ADD.STRONG.GPU PT, R12, desc[UR36][R12.64], R11 ;  /* 0x8000000b0c0c29a8 */ /* 0x002ea800081ef124 */
[----:B------:R-:W-:Y:S04]  /*0620*/  SHFL.UP P0, R15, R11, 0x1, RZ ;  /* 0x042000000b0f7989 */ /* 0x000fe800000000ff */
[----:B--2---:R-:W1:Y:S02]  /*0630*/  SHFL.IDX PT, R0, R12, 0x1f, 0x1f ;  /* 0x03e01f000c007f89 */ /* 0x004e6400000e0000 */
[----:B-1----:R-:W-:-:S07]  /*0640*/  @P0 IMAD.IADD.U32 R0, R0, 0x1, R15 ;  /* 0x0000000100000824 */ /* 0x002fce00078e000f */
.L_x_7:
[----:B-1---5:R-:W-:-:S07]  /*0650*/  IMAD.MOV.U32 R13, RZ, RZ, R0 ;  /* 0x000000ffff0d7224 */ /* 0x022fce00078e0000 */
.L_x_6:
[----:B------:R-:W-:Y:S05]  /*0660*/  BSYNC.RECONVERGENT B1 ;  /* 0x0000000000017941 */ /* 0x000fea0003800200 */
.L_x_5:
[----:B------:R-:W-:-:S03]  /*0670*/  UMOV UR4, 0xffffffff ;  /* 0xffffffff00047882 */ /* 0x000fc60000000000 */
[----:B------:R-:W-:Y:S05]  /*0680*/  BRA.DIV UR4, `(.L_x_8) ;  /* 0x0000001204bc7947 */ /* 0x000fea000b800000 */
[----:B------:R1:W2:Y:S02]  /*0690*/  SHFL.IDX PT, R0, R13, RZ, 0x1f ;  /* 0x00001fff0d007589 */ /* 0x0002a400000e0000 */
.L_x_62:
[----:B------:R-:W3:Y:S01]  /*06a0*/  LDCU UR4, c[0x0][0x3b0] ;  /* 0x00007600ff0477ac */ /* 0x000ee20008000800 */
[----:B--2---:R-:W-:-:S05]  /*06b0*/  IMAD.IADD R11, R27, 0x1, R0 ;  /* 0x000000011b0b7824 */ /* 0x004fca00078e0200 */
[----:B---3--:R-:W-:-:S13]  /*06c0*/  ISETP.GE.AND P0, PT, R11, UR4, PT ;  /* 0x000000040b007c0c */ /* 0x008fda000bf06270 */
[----:B------:R-:W-:Y:S05]  /*06d0*/  @P0 EXIT ;  /* 0x000000000000094d */ /* 0x000fea0003800000 */
[----:B------:R-:W2:Y:S01]  /*06e0*/  LDC.64 R20, c[0x0][0x3a0] ;  /* 0x0000e800ff147b82 */ /* 0x000ea20000000a00 */
[----:B------:R-:W-:Y:S01]  /*06f0*/  ISETP.GE.AND P0, PT, R10, R25, PT ;  /* 0x000000190a00720c */ /* 0x000fe20003f06270 */
[----:B------:R-:W-:Y:S01]  /*0700*/  BSSY.RECONVERGENT B1, `(.L_x_9) ;  /* 0x000001d000017945 */ /* 0x000fe20003800200 */
[----:B--2---:R-:W-:-:S11]  /*0710*/  IMAD.WIDE R20, R0, 0x4, R20 ;  /* 0x0000000400147825 */ /* 0x004fd600078e0214 */
[----:B------:R-:W-:Y:S05]  /*0720*/  @P0 BRA `(.L_x_10) ;  /* 0x0000000000680947 */ /* 0x000fea0003800000 */
[----:B------:R-:W-:-:S07]  /*0730*/  IMAD.MOV.U32 R11, RZ, RZ, R10 ;  /* 0x000000ffff0b7224 */ /* 0x000fce00078e000a */
.L_x_13:
[----:B-12---:R-:W-:-:S05]  /*0740*/  IMAD.WIDE.U32 R12, R11, 0x4, R4 ;  /* 0x000000040b0c7825 */ /* 0x006fca00078e0004 */
[----:B------:R1:W5:Y:S01]  /*0750*/  LDG.E R15, desc[UR36][R12.64] ;  /* 0x000000240c0f7981 */ /* 0x000362000c1e1900 */
[----:B------:R-:W-:Y:S01]  /*0760*/  ISETP.GE.AND P0, PT, R22, 0x1, PT ;  /* 0x000000011600780c */ /* 0x000fe20003f06270 */
[----:B------:R-:W-:-:S12]  /*0770*/  HFMA2 R14, -RZ, RZ, 0, 0 ;  /* 0x00000000ff0e7431 */ /* 0x000fd800000001ff */
[----:B-1----:R-:W-:Y:S05]  /*0780*/  @!P0 BRA `(.L_x_11) ;  /* 0x0000000000388947 */ /* 0x002fea0003800000 */
[----:B------:R-:W-:Y:S01]  /*0790*/  BSSY.RECONVERGENT B2, `(.L_x_11) ;  /* 0x000000d000027945 */ /* 0x000fe20003800200 */
[----:B------:R-:W-:Y:S02]  /*07a0*/  IMAD.MOV.U32 R14, RZ, RZ, RZ ;  /* 0x000000ffff0e7224 */ /* 0x000fe400078e00ff */
[----:B------:R-:W-:-:S07]  /*07b0*/  IMAD.MOV.U32 R29, RZ, RZ, R22 ;  /* 0x000000ffff1d7224 */ /* 0x000fce00078e0016 */
.L_x_12:
[----:B------:R-:W-:-:S05]  /*07c0*/  IMAD.IADD R12, R29, 0x1, -R14 ;  /* 0x000000011d0c7824 */ /* 0x000fca00078e0a0e */
[----:B------:R-:W-:-:S04]  /*07d0*/  LEA.HI R13, R12, R12, RZ, 0x1 ;  /* 0x0000000c0c0d7211 */ /* 0x000fc800078f08ff */
[----:B------:R-:W-:-:S05]  /*07e0*/  LEA.HI.SX32 R24, R13, R14, 0x1f ;  /* 0x0000000e0d187211 */ /* 0x000fca00078ffaff */
[----:B------:R-:W-:-:S06]  /*07f0*/  IMAD.WIDE R12, R24, 0x4, R18 ;  /* 0x00000004180c7825 */ /* 0x000fcc00078e0212 */
[----:B------:R-:W2:Y:S02]  /*0800*/  LDG.E R12, desc[UR36][R12.64] ;  /* 0x000000240c0c7981 */ /* 0x000ea4000c1e1900 */
[----:B--2--5:R-:W-:-:S04]  /*0810*/  ISETP.GT.AND P0, PT, R12, R15, PT ;  /* 0x0000000f0c00720c */ /* 0x024fc80003f04270 */
[----:B------:R-:W-:-:S09]  /*0820*/  SEL R29, R29, R24, P0 ;  /* 0x000000181d1d7207 */ /* 0x000fd20000000000 */
[----:B------:R-:W-:-:S05]  /*0830*/  @P0 VIADD R14, R24, 0x1 ;  /* 0x00000001180e0836 */ /* 0x000fca0000000000 */
[----:B------:R-:W-:-:S13]  /*0840*/  ISETP.GE.AND P0, PT, R14, R29, PT ;  /* 0x0000001d0e00720c */ /* 0x000fda0003f06270 */
[----:B------:R-:W-:Y:S05]  /*0850*/  @!P0 BRA `(.L_x_12) ;  /* 0xfffffffc00d88947 */ /* 0x000fea000383ffff */
[----:B------:R-:W-:Y:S05]  /*0860*/  BSYNC.RECONVERGENT B2 ;  /* 0x0000000000027941 */ /* 0x000fea0003800200 */
.L_x_11:
[----:B------:R-:W-:Y:S01]  /*0870*/  IMAD.IADD R13, R14, 0x1, R11 ;  /* 0x000000010e0d7824 */ /* 0x000fe200078e020b */
[----:B------:R-:W-:-:S03]  /*0880*/  IADD3 R11, PT, PT, R11, 0x20, RZ ;  /* 0x000000200b0b7810 */ /* 0x000fc60007ffe0ff */
[----:B------:R-:W-:Y:S01]  /*0890*/  IMAD.WIDE R12, R13, 0x4, R20 ;  /* 0x000000040d0c7825 */ /* 0x000fe200078e0214 */
[----:B------:R-:W-:-:S04]  /*08a0*/  ISETP.GE.AND P0, PT, R11, R25, PT ;  /* 0x000000190b00720c */ /* 0x000fc80003f06270 */
[----:B-----5:R2:W-:Y:S09]  /*08b0*/  STG.E desc[UR36][R12.64], R15 ;  /* 0x0000000f0c007986 */ /* 0x0205f2000c101924 */
[----:B------:R-:W-:Y:S05]  /*08c0*/  @!P0 BRA `(.L_x_13) ;  /* 0xfffffffc009c8947 */ /* 0x000fea000383ffff */
.L_x_10:
[----:B------:R-:W-:Y:S05]  /*08d0*/  BSYNC.RECONVERGENT B1 ;  /* 0x0000000000017941 */ /* 0x000fea0003800200 */
.L_x_9:
[----:B------:R-:W-:Y:S01]  /*08e0*/  ISETP.GE.AND P0, PT, R10, R22, PT ;  /* 0x000000160a00720c */ /* 0x000fe20003f06270 */
[----:B------:R-:W-:-:S12]  /*08f0*/  BSSY.RECONVERGENT B1, `(.L_x_14) ;  /* 0x000001c000017945 */ /* 0x000fd80003800200 */
[----:B------:R-:W-:Y:S05]  /*0900*/  @P0 BRA `(.L_x_15) ;  /* 0x0000000000680947 */ /* 0x000fea0003800000 */
[----:B------:R-:W-:-:S07]  /*0910*/  IMAD.MOV.U32 R11, RZ, RZ, R10 ;  /* 0x000000ffff0b7224 */ /* 0x000fce00078e000a */
.L_x_19:
[----:B-123--:R-:W-:-:S05]  /*0920*/  IMAD.WIDE.U32 R12, R11, 0x4, R18 ;  /* 0x000000040b0c7825 */ /* 0x00efca00078e0012 */
[----:B------:R1:W5:Y:S01]  /*0930*/  LDG.E R15, desc[UR36][R12.64] ;  /* 0x000000240c0f7981 */ /* 0x000362000c1e1900 */
[----:B------:R-:W-:Y:S01]  /*0940*/  ISETP.GE.AND P0, PT, R25, 0x1, PT ;  /* 0x000000011900780c */ /* 0x000fe20003f06270 */
[----:B------:R-:W-:Y:S01]  /*0950*/  BSSY.RECONVERGENT B2, `(.L_x_16) ;  /* 0x000000f000027945 */ /* 0x000fe20003800200 */
[----:B------:R-:W-:-:S11]  /*0960*/  IMAD.MOV.U32 R14, RZ, RZ, RZ ;  /* 0x000000ffff0e7224 */ /* 0x000fd600078e00ff */
[----:B-1----:R-:W-:Y:S05]  /*0970*/  @!P0 BRA `(.L_x_17) ;  /* 0x0000000000308947 */ /* 0x002fea0003800000 */
[----:B------:R-:W-:Y:S02]  /*0980*/  IMAD.MOV.U32 R14, RZ, RZ, RZ ;  /* 0x000000ffff0e7224 */ /* 0x000fe400078e00ff */
[----:B------:R-:W-:-:S07]  /*0990*/  IMAD.MOV.U32 R29, RZ, RZ, R25 ;  /* 0x000000ffff1d7224 */ /* 0x000fce00078e0019 */
.L_x_18:
[----:B------:R-:W-:-:S05]  /*09a0*/  IMAD.IADD R12, R29, 0x1, -R14 ;  /* 0x000000011d0c7824 */ /* 0x000fca00078e0a0e */
[----:B------:R-:W-:-:S04]  /*09b0*/  LEA.HI R13, R12, R12, RZ, 0x1 ;  /* 0x0000000c0c0d7211 */ /* 0x000fc800078f08ff */
[----:B------:R-:W-:-:S05]  /*09c0*/  LEA.HI.SX32 R24, R13, R14, 0x1f ;  /* 0x0000000e0d187211 */ /* 0x000fca00078ffaff */
[----:B------:R-:W-:-:S06]  /*09d0*/  IMAD.WIDE R12, R24, 0x4, R4 ;  /* 0x00000004180c7825 */ /* 0x000fcc00078e0204 */
[----:B------:R-:W2:Y:S02]  /*09e0*/  LDG.E R12, desc[UR36][R12.64] ;  /* 0x000000240c0c7981 */ /* 0x000ea4000c1e1900 */
[----:B--2--5:R-:W-:-:S04]  /*09f0*/  ISETP.GE.AND P0, PT, R12, R15, PT ;  /* 0x0000000f0c00720c */ /* 0x024fc80003f06270 */
[----:B------:R-:W-:-:S09]  /*0a00*/  SEL R29, R24, R29, !P0 ;  /* 0x0000001d181d7207 */ /* 0x000fd20004000000 */
[----:B------:R-:W-:-:S04]  /*0a10*/  @P0 IADD3 R14, PT, PT, R24, 0x1, RZ ;  /* 0x00000001180e0810 */ /* 0x000fc80007ffe0ff */
[----:B------:R-:W-:-:S13]  /*0a20*/  ISETP.GE.AND P0, PT, R14, R29, PT ;  /* 0x0000001d0e00720c */ /* 0x000fda0003f06270 */
[----:B------:R-:W-:Y:S05]  /*0a30*/  @!P0 BRA `(.L_x_18) ;  /* 0xfffffffc00d88947 */ /* 0x000fea000383ffff */
.L_x_17:
[----:B------:R-:W-:Y:S05]  /*0a40*/  BSYNC.RECONVERGENT B2 ;  /* 0x0000000000027941 */ /* 0x000fea0003800200 */
.L_x_16:
[----:B------:R-:W-:Y:S02]  /*0a50*/  IMAD.IADD R13, R14, 0x1, R11 ;  /* 0x000000010e0d7824 */ /* 0x000fe400078e020b */
[----:B------:R-:W-:Y:S02]  /*0a60*/  VIADD R11, R11, 0x20 ;  /* 0x000000200b0b7836 */ /* 0x000fe40000000000 */
[----:B------:R-:W-:-:S03]  /*0a70*/  IMAD.WIDE R12, R13, 0x4, R20 ;  /* 0x000000040d0c7825 */ /* 0x000fc600078e0214 */
[----:B------:R-:W-:Y:S02]  /*0a80*/  ISETP.GE.AND P0, PT, R11, R22, PT ;  /* 0x000000160b00720c */ /* 0x000fe40003f06270 */
[----:B-----5:R3:W-:Y:S11]  /*0a90*/  STG.E desc[UR36][R12.64], R15 ;  /* 0x0000000f0c007986 */ /* 0x0207f6000c101924 */
[----:B------:R-:W-:Y:S05]  /*0aa0*/  @!P0 BRA `(.L_x_19) ;  /* 0xfffffffc009c8947 */ /* 0x000fea000383ffff */
.L_x_15:
[----:B------:R-:W-:Y:S05]  /*0ab0*/  BSYNC.RECONVERGENT B1 ;  /* 0x0000000000017941 */ /* 0x000fea0003800200 */
.L_x_14:
[----:B------:R-:W-:-:S03]  /*0ac0*/  UMOV UR4, 0xffffffff ;  /* 0xffffffff00047882 */ /* 0x000fc60000000000 */
[----:B------:R-:W-:Y:S05]  /*0ad0*/  BRA.DIV UR4, `(.L_x_20) ;  /* 0x0000000e04d07947 */ /* 0x000fea000b800000 */
[----:B------:R-:W-:Y:S01]  /*0ae0*/  NOP ;  /* 0x0000000000007918 */ /* 0x000fe20000000000 */
.L_x_65:
[----:B------:R-:W-:Y:S01]  /*0af0*/  VIADD R24, R27, 0xffffffff ;  /* 0xffffffff1b187836 */ /* 0x000fe20000000000 */
[----:B------:R-:W-:Y:S04]  /*0b00*/  BSSY.RECONVERGENT B1, `(.L_x_21) ;  /* 0x000000e000017945 */ /* 0x000fe80003800200 */
[----:B------:R-:W-:-:S13]  /*0b10*/  ISETP.GE.AND P0, PT, R10, R24, PT ;  /* 0x000000180a00720c */ /* 0x000fda0003f06270 */
[----:B------:R-:W-:Y:S05]  /*0b20*/  @P0 BRA `(.L_x_22) ;  /* 0x00000000002c0947 */ /* 0x000fea0003800000 */
[----:B------:R-:W-:-:S07]  /*0b30*/  IMAD.MOV.U32 R11, RZ, RZ, R10 ;  /* 0x000000ffff0b7224 */ /* 0x000fce00078e000a */
.L_x_23:
[----:B0-----:R-:W-:-:S05]  /*0b40*/  IMAD.WIDE.U32 R4, R11, 0x4, R20 ;  /* 0x000000040b047825 */ /* 0x001fca00078e0014 */
[----:B--23--:R-:W2:Y:S04]  /*0b50*/  LDG.E R12, desc[UR36][R4.64] ;  /* 0x00000024040c7981 */ /* 0x00cea8000c1e1900 */
[----:B-1----:R-:W2:Y:S01]  /*0b60*/  LDG.E R13, desc[UR36][R4.64+0x4] ;  /* 0x00000424040d7981 */ /* 0x002ea2000c1e1900 */
[----:B------:R-:W-:Y:S02]  /*0b70*/  IADD3 R11, PT, PT, R11, 0x20, RZ ;  /* 0x000000200b0b7810 */ /* 0x000fe40007ffe0ff */
[----:B--2---:R-:W-:-:S13]  /*0b80*/  ISETP.NE.AND P0, PT, R12, R13, PT ;  /* 0x0000000d0c00720c */ /* 0x004fda0003f05270 */
[----:B------:R-:W-:-:S05]  /*0b90*/  @!P0 IMAD.MOV.U32 R13, RZ, RZ, -0x1 ;  /* 0xffffffffff0d8424 */ /* 0x000fca00078e00ff */
[----:B------:R4:W-:Y:S04]  /*0ba0*/  @!P0 STG.E desc[UR36][R4.64], R13 ;  /* 0x0000000d04008986 */ /* 0x0009e8000c101924 */
[----:B------:R4:W-:Y:S01]  /*0bb0*/  @!P0 STG.E desc[UR36][R4.64+0x4], R13 ;  /* 0x0000040d04008986 */ /* 0x0009e2000c101924 */
[----:B------:R-:W-:-:S13]  /*0bc0*/  ISETP.GE.AND P0, PT, R11, R24, PT ;  /* 0x000000180b00720c */ /* 0x000fda0003f06270 */
[----:B----4-:R-:W-:Y:S05]  /*0bd0*/  @!P0 BRA `(.L_x_23) ;  /* 0xfffffffc00d88947 */ /* 0x010fea000383ffff */
.L_x_22:
[----:B------:R-:W-:Y:S05]  /*0be0*/  BSYNC.RECONVERGENT B1 ;  /* 0x0000000000017941 */ /* 0x000fea0003800200 */
.L_x_21:
[----:B------:R-:W-:-:S03]  /*0bf0*/  UMOV UR4, 0xffffffff ;  /* 0xffffffff00047882 */ /* 0x000fc60000000000 */
[----:B------:R-:W-:Y:S05]  /*0c00*/  BRA.DIV UR4, `(.L_x_24) ;  /* 0x0000000e04a07947 */ /* 0x000fea000b800000 */
[----:B------:R-:W-:Y:S01]  /*0c10*/  NOP ;  /* 0x0000000000007918 */ /* 0x000fe20000000000 */
.L_x_68:
[----:B------:R-:W-:Y:S01]  /*0c20*/  ISETP.GE.AND P0, PT, R27, 0x1, PT ;  /* 0x000000011b00780c */ /* 0x000fe20003f06270 */
[----:B------:R-:W-:Y:S01]  /*0c30*/  BSSY B2, `(.L_x_25) ;  /* 0x00000a5000027945 */ /* 0x000fe20003800000 */
[----:B-123--:R-:W-:-:S11]  /*0c40*/  IMAD.MOV.U32 R13, RZ, RZ, RZ ;  /* 0x000000ffff0d7224 */ /* 0x00efd600078e00ff */
[----:B------:R-:W-:Y:S05]  /*0c50*/  @!P0 BRA `(.L_x_26) ;  /* 0x0000000800888947 */ /* 0x000fea0003800000 */
[----:B------:R-:W-:Y:S01]  /*0c60*/  ISETP.GE.U32.AND P0, PT, R27, 0x61, PT ;  /* 0x000000611b00780c */ /* 0x000fe20003f06070 */
[----:B------:R-:W-:Y:S01]  /*0c70*/  BSSY B1, `(.L_x_27) ;  /* 0x000005c000017945 */ /* 0x000fe20003800000 */
[----:B------:R-:W-:Y:S01]  /*0c80*/  LEA.HI R24, R24, 0x1, RZ, 0x1b ;  /* 0x0000000118187811 */ /* 0x000fe200078fd8ff */
[----:B------:R-:W-:Y:S02]  /*0c90*/  IMAD.MOV.U32 R11, RZ, RZ, RZ ;  /* 0x000000ffff0b7224 */ /* 0x000fe400078e00ff */
[----:B------:R-:W-:Y:S01]  /*0ca0*/  IMAD.MOV.U32 R13, RZ, RZ, RZ ;  /* 0x000000ffff0d7224 */ /* 0x000fe200078e00ff */
[----:B------:R-:W-:-:S07]  /*0cb0*/  LOP3.LUT R24, R24, 0x3, RZ, 0xc0, !PT ;  /* 0x0000000318187812 */ /* 0x000fce00078ec0ff */
[----:B------:R-:W-:Y:S05]  /*0cc0*/  @!P0 BRA `(.L_x_28) ;  /* 0x0000000400588947 */ /* 0x000fea0003800000 */
[----:B------:R-:W-:Y:S02]  /*0cd0*/  VIADD R22, R27, 0xffffffff ;  /* 0xffffffff1b167836 */ /* 0x000fe40000000000 */
[----:B------:R-:W-:Y:S02]  /*0ce0*/  HFMA2 R25, -RZ, RZ, 0, 0 ;  /* 0x00000000ff197431 */ /* 0x000fe400000001ff */
[----:B------:R-:W-:Y:S01]  /*0cf0*/  IMAD.MOV.U32 R11, RZ, RZ, RZ ;  /* 0x000000ffff0b7224 */ /* 0x000fe200078e00ff */
[----:B------:R-:W-:-:S04]  /*0d00*/  LEA.HI R22, R22, 0x1, RZ, 0x1b ;  /* 0x0000000116167811 */ /* 0x000fc800078fd8ff */
[----:B------:R-:W-:-:S07]  /*0d10*/  LOP3.LUT R22, R22, 0xffffffc, RZ, 0xc0, !PT ;  /* 0x0ffffffc16167812 */ /* 0x000fce00078ec0ff */
.L_x_41:
[----:B------:R-:W-:Y:S01]  /*0d20*/  IMAD.IADD R26, R10, 0x1, R11 ;  /* 0x000000010a1a7824 */ /* 0x000fe200078e020b */
[----:B------:R-:W-:Y:S01]  /*0d30*/  BSSY.RECONVERGENT B3, `(.L_x_29) ;  /* 0x0000006000037945 */ /* 0x000fe20003800200 */
[----:B------:R-:W-:Y:S02]  /*0d40*/  IMAD.MOV.U32 R29, RZ, RZ, -0x1 ;  /* 0xffffffffff1d7424 */ /* 0x000fe400078e00ff */
[C---:B0-----:R-:W-:Y:S01]  /*0d50*/  IMAD.WIDE.U32 R4, R26.reuse, 0x4, R20 ;  /* 0x000000041a047825 */ /* 0x041fe200078e0014 */
[----:B------:R-:W-:-:S13]  /*0d60*/  ISETP.GE.AND P0, PT, R26, R27, PT ;  /* 0x0000001b1a00720c */ /* 0x000fda0003f06270 */
[----:B------:R-:W-:Y:S05]  /*0d70*/  @P0 BRA `(.L_x_30) ;  /* 0x0000000000040947 */ /* 0x000fea0003800000 */
[----:B------:R0:W5:Y:S02]  /*0d80*/  LDG.E R29, desc[UR36][R4.64] ;  /* 0x00000024041d7981 */ /* 0x000164000c1e1900 */
.L_x_30:
[----:B------:R-:W-:Y:S05]  /*0d90*/  BSYNC.RECONVERGENT B3 ;  /* 0x0000000000037941 */ /* 0x000fea0003800200 */
.L_x_29:
[----:B------:R-:W-:Y:S01]  /*0da0*/  UMOV UR4, 0xffffffff ;  /* 0xffffffff00047882 */ /* 0x000fe20000000000 */
[C---:B-----5:R-:W-:Y:S02]  /*0db0*/  ISETP.NE.AND P0, PT, R29.reuse, -0x1, PT ;  /* 0xffffffff1d00780c */ /* 0x060fe40003f05270 */
[----:B------:R-:W-:Y:S01]  /*0dc0*/  ISETP.NE.AND P2, PT, R29, -0x1, PT ;  /* 0xffffffff1d00780c */ /* 0x000fe20003f45270 */
[----:B------:R-:W-:-:S12]  /*0dd0*/  BRA.DIV UR4, `(.L_x_31) ;  /* 0x0000000e04487947 */ /* 0x000fd8000b800000 */
[----:B------:R-:W-:-:S07]  /*0de0*/  VOTE.ANY R14, PT, P2 ;  /* 0x00000000000e7806 */ /* 0x000fce00010e0100 */
.L_x_71:
[----:B------:R-:W-:Y:S01]  /*0df0*/  @P0 LOP3.LUT R12, R14, R2, RZ, 0x30, !PT ;  /* 0x000000020e0c0212 */ /* 0x000fe200078e30ff */
[----:B------:R-:W-:Y:S01]  /*0e00*/  VIADD R28, R26, 0x20 ;  /* 0x000000201a1c7836 */ /* 0x000fe20000000000 */
[----:B------:R-:W-:Y:S01]  /*0e10*/  POPC R14, R14 ;  /* 0x0000000e000e7309 */ /* 0x000fe20000000000 */
[----:B------:R-:W-:Y:S07]  /*0e20*/  BSSY.RECONVERGENT B3, `(.L_x_32) ;  /* 0x0000009000037945 */ /* 0x000fee0003800200 */
[----:B------:R-:W1:Y:S02]  /*0e30*/  @P0 POPC R12, R12 ;  /* 0x0000000c000c0309 */ /* 0x000e640000000000 */
[----:B-1----:R-:W-:-:S04]  /*0e40*/  @P0 IMAD.IADD R19, R12, 0x1, R13 ;  /* 0x000000010c130824 */ /* 0x002fc800078e020d */
[----:B------:R-:W-:-:S05]  /*0e50*/  @P0 IMAD.WIDE.U32 R18, R19, 0x4, R20 ;  /* 0x0000000413120825 */ /* 0x000fca00078e0014 */
[----:B------:R1:W-:Y:S01]  /*0e60*/  @P0 STG.E desc[UR36][R18.64], R29 ;  /* 0x0000001d12000986 */ /* 0x0003e2000c101924 */
[----:B------:R-:W-:Y:S01]  /*0e70*/  ISETP.GE.AND P0, PT, R28, R27, PT ;  /* 0x0000001b1c00720c */ /* 0x000fe20003f06270 */
[----:B------:R-:W-:-:S12]  /*0e80*/  IMAD.MOV.U32 R28, RZ, RZ, -0x1 ;  /* 0xffffffffff1c7424 */ /* 0x000fd800078e00ff */
[----:B-1----:R-:W-:Y:S05]  /*0e90*/  @P0 BRA `(.L_x_33) ;  /* 0x0000000000040947 */ /* 0x002fea0003800000 */
[----:B------:R1:W5:Y:S02]  /*0ea0*/  LDG.E R28, desc[UR36][R4.64+0x80] ;  /* 0x00008024041c7981 */ /* 0x000364000c1e1900 */
.L_x_33:
[----:B------:R-:W-:Y:S05]  /*0eb0*/  BSYNC.RECONVERGENT B3 ;  /* 0x0000000000037941 */ /* 0x000fea0003800200 */
.L_x_32:
[----:B------:R-:W-:Y:S01]  /*0ec0*/  UMOV UR4, 0xffffffff ;  /* 0xffffffff00047882 */ /* 0x000fe20000000000 */
[C---:B-----5:R-:W-:Y:S02]  /*0ed0*/  ISETP.NE.AND P0, PT, R28.reuse, -0x1, PT ;  /* 0xffffffff1c00780c */ /* 0x060fe40003f05270 */
[----:B------:R-:W-:Y:S02]  /*0ee0*/  ISETP.NE.AND P2, PT, R28, -0x1, PT ;  /* 0xffffffff1c00780c */ /* 0x000fe40003f45270 */
[----:B------:R-:W-:Y:S01]  /*0ef0*/  IADD3 R18, PT, PT, R14, R13, RZ ;  /* 0x0000000d0e127210 */ /* 0x000fe20007ffe0ff */
[----:B------:R-:W-:Y:S10]  /*0f00*/  BRA.DIV UR4, `(.L_x_34) ;  /* 0x0000000e041c7947 */ /* 0x000ff4000b800000 */
[----:B------:R-:W-:-:S07]  /*0f10*/  VOTE.ANY R14, PT, P2 ;  /* 0x00000000000e7806 */ /* 0x000fce00010e0100 */
.L_x_74:
[----:B------:R-:W-:Y:S01]  /*0f20*/  @P0 LOP3.LUT R15, R14, R2, RZ, 0x30, !PT ;  /* 0x000000020e0f0212 */ /* 0x000fe200078e30ff */
[----:B------:R-:W-:Y:S01]  /*0f30*/  VIADD R19, R26, 0x40 ;  /* 0x000000401a137836 */ /* 0x000fe20000000000 */
[----:B------:R-:W-:Y:S01]  /*0f40*/  POPC R29, R14 ;  /* 0x0000000e001d7309 */ /* 0x000fe20000000000 */
[----:B------:R-:W-:Y:S07]  /*0f50*/  BSSY.RECONVERGENT B3, `(.L_x_35) ;  /* 0x0000009000037945 */ /* 0x000fee0003800200 */
[----:B------:R-:W2:Y:S02]  /*0f60*/  @P0 POPC R15, R15 ;  /* 0x0000000f000f0309 */ /* 0x000ea40000000000 */
[----:B--2---:R-:W-:-:S04]  /*0f70*/  @P0 IMAD.IADD R13, R18, 0x1, R15 ;  /* 0x00000001120d0824 */ /* 0x004fc800078e020f */
[----:B------:R-:W-:-:S05]  /*0f80*/  @P0 IMAD.WIDE.U32 R12, R13, 0x4, R20 ;  /* 0x000000040d0c0825 */ /* 0x000fca00078e0014 */
[----:B------:R2:W-:Y:S01]  /*0f90*/  @P0 STG.E desc[UR36][R12.64], R28 ;  /* 0x0000001c0c000986 */ /* 0x0005e2000c101924 */
[----:B------:R-:W-:Y:S01]  /*0fa0*/  ISETP.GE.AND P0, PT, R19, R27, PT ;  /* 0x0000001b1300720c */ /* 0x000fe20003f06270 */
[----:B------:R-:W-:-:S12]  /*0fb0*/  IMAD.MOV.U32 R19, RZ, RZ, -0x1 ;  /* 0xffffffffff137424 */ /* 0x000fd800078e00ff */
[----:B--2---:R-:W-:Y:S05]  /*0fc0*/  @P0 BRA `(.L_x_36) ;  /* 0x0000000000040947 */ /* 0x004fea0003800000 */
[----:B------:R2:W5:Y:S02]  /*0fd0*/  LDG.E R19, desc[UR36][R4.64+0x100] ;  /* 0x0001002404137981 */ /* 0x000564000c1e1900 */
.L_x_36:
[----:B------:R-:W-:Y:S05]  /*0fe0*/  BSYNC.RECONVERGENT B3 ;  /* 0x0000000000037941 */ /* 0x000fea0003800200 */
.L_x_35:
[----:B------:R-:W-:Y:S01]  /*0ff0*/  UMOV UR4, 0xffffffff ;  /* 0xffffffff00047882 */ /* 0x000fe20000000000 */
[C---:B-----5:R-:W-:Y:S01]  /*1000*/  ISETP.NE.AND P0, PT, R19.reuse, -0x1, PT ;  /* 0xffffffff1300780c */ /* 0x060fe20003f05270 */
[----:B------:R-:W-:Y:S01]  /*1010*/  IMAD.IADD R18, R18, 0x1, R29 ;  /* 0x0000000112127824 */ /* 0x000fe200078e021d */
[----:B------:R-:W-:Y:S01]  /*1020*/  ISETP.NE.AND P2, PT, R19, -0x1, PT ;  /* 0xffffffff1300780c */ /* 0x000fe20003f45270 */
[----:B------:R-:W-:-:S12]  /*1030*/  BRA.DIV UR4, `(.L_x_37) ;  /* 0x0000000a04f07947 */ /* 0x000fd8000b800000 */
[----:B------:R-:W-:-:S07]  /*1040*/  VOTE.ANY R14, PT, P2 ;  /* 0x00000000000e7806 */ /* 0x000fce00010e0100 */
.L_x_77:
[----:B------:R-:W-:Y:S01]  /*1050*/  @P0 LOP3.LUT R15, R14, R2, RZ, 0x30, !PT ;  /* 0x000000020e0f0212 */ /* 0x000fe200078e30ff */
[----:B------:R-:W-:Y:S01]  /*1060*/  VIADD R26, R26, 0x60 ;  /* 0x000000601a1a7836 */ /* 0x000fe20000000000 */
[----:B------:R-:W-:Y:S01]  /*1070*/  POPC R14, R14 ;  /* 0x0000000e000e7309 */ /* 0x000fe20000000000 */
[----:B------:R-:W-:Y:S01]  /*1080*/  BSSY.RECONVERGENT B3, `(.L_x_38) ;  /* 0x0000009000037945 */ /* 0x000fe20003800200 */
[----:B------:R-:W-:Y:S02]  /*1090*/  IMAD.MOV.U32 R29, RZ, RZ, -0x1 ;  /* 0xffffffffff1d7424 */ /* 0x000fe400078e00ff */
[----:B------:R-:W-:-:S04]  /*10a0*/  ISETP.GE.AND P2, PT, R26, R27, PT ;  /* 0x0000001b1a00720c */ /* 0x000fc80003f46270 */
[----:B------:R-:W3:Y:S02]  /*10b0*/  @P0 POPC R15, R15 ;  /* 0x0000000f000f0309 */ /* 0x000ee40000000000 */
[----:B---3--:R-:W-:-:S05]  /*10c0*/  @P0 IADD3 R13, PT, PT, R18, R15, RZ ;  /* 0x0000000f120d0210 */ /* 0x008fca0007ffe0ff */
[----:B------:R-:W-:-:S05]  /*10d0*/  @P0 IMAD.WIDE.U32 R12, R13, 0x4, R20 ;  /* 0x000000040d0c0825 */ /* 0x000fca00078e0014 */
[----:B------:R3:W-:Y:S01]  /*10e0*/  @P0 STG.E desc[UR36][R12.64], R19 ;  /* 0x000000130c000986 */ /* 0x0007e2000c101924 */
[----:B------:R-:W-:Y:S05]  /*10f0*/  @P2 BRA `(.L_x_39) ;  /* 0x0000000000042947 */ /* 0x000fea0003800000 */
[----:B------:R4:W5:Y:S02]  /*1100*/  LDG.E R29, desc[UR36][R4.64+0x180] ;  /* 0x00018024041d7981 */ /* 0x000964000c1e1900 */
.L_x_39:
[----:B------:R-:W-:Y:S05]  /*1110*/  BSYNC.RECONVERGENT B3 ;  /* 0x0000000000037941 */ /* 0x000fea0003800200 */
.L_x_38:
[----:B------:R-:W-:Y:S01]  /*1120*/  UMOV UR4, 0xffffffff ;  /* 0xffffffff00047882 */ /* 0x000fe20000000000 */
[C---:B-----5:R-:W-:Y:S01]  /*1130*/  ISETP.NE.AND P0, PT, R29.reuse, -0x1, PT ;  /* 0xffffffff1d00780c */ /* 0x060fe20003f05270 */
[----:B------:R-:W-:Y:S01]  /*1140*/  IMAD.IADD R18, R18, 0x1, R14 ;  /* 0x0000000112127824 */ /* 0x000fe200078e020e */
[----:B------:R-:W-:Y:S01]  /*1150*/  ISETP.NE.AND P2, PT, R29, -0x1, PT ;  /* 0xffffffff1d00780c */ /* 0x000fe20003f45270 */
[----:B------:R-:W-:-:S12]  /*1160*/  BRA.DIV UR4, `(.L_x_40) ;  /* 0x0000000a04c47947 */ /* 0x000fd8000b800000 */
[----:B------:R-:W-:-:S07]  /*1170*/  VOTE.ANY R14, PT, P2 ;  /* 0x00000000000e7806 */ /* 0x000fce00010e0100 */
.L_x_80:
[----:B---3--:R-:W-:Y:S01]  /*1180*/  @P0 LOP3.LUT R12, R14, R2, RZ, 0x30, !PT ;  /* 0x000000020e0c0212 */ /* 0x008fe200078e30ff */
[----:B------:R-:W-:Y:S01]  /*1190*/  VIADD R25, R25, 0x4 ;  /* 0x0000000419197836 */ /* 0x000fe20000000000 */
[----:B------:R-:W3:Y:S01]  /*11a0*/  POPC R13, R14 ;  /* 0x0000000e000d7309 */ /* 0x000ee20000000000 */
[----:B------:R-:W-:-:S07]  /*11b0*/  IADD3 R11, PT, PT, R11, 0x80, RZ ;  /* 0x000000800b0b7810 */ /* 0x000fce0007ffe0ff */
[----:B------:R-:W0:Y:S01]  /*11c0*/  @P0 POPC R12, R12 ;  /* 0x0000000c000c0309 */ /* 0x000e220000000000 */
[C---:B---3--:R-:W-:Y:S02]  /*11d0*/  IMAD.IADD R13, R18.reuse, 0x1, R13 ;  /* 0x00000001120d7824 */ /* 0x048fe400078e020d */
[----:B012-4-:R-:W-:-:S04]  /*11e0*/  @P0 IMAD.IADD R5, R18, 0x1, R12 ;  /* 0x0000000112050824 */ /* 0x017fc800078e020c */
[----:B------:R-:W-:-:S05]  /*11f0*/  @P0 IMAD.WIDE.U32 R4, R5, 0x4, R20 ;  /* 0x0000000405040825 */ /* 0x000fca00078e0014 */
[----:B------:R1:W-:Y:S01]  /*1200*/  @P0 STG.E desc[UR36][R4.64], R29 ;  /* 0x0000001d04000986 */ /* 0x0003e2000c101924 */
[----:B------:R-:W-:-:S13]  /*1210*/  ISETP.NE.AND P0, PT, R25, R22, PT ;  /* 0x000000161900720c */ /* 0x000fda0003f05270 */
[----:B-1----:R-:W-:Y:S05]  /*1220*/  @P0 BRA `(.L_x_41) ;  /* 0xfffffff800bc0947 */ /* 0x002fea000383ffff */
.L_x_28:
[----:B------:R-:W-:Y:S05]  /*1230*/  BSYNC B1 ;  /* 0x0000000000017941 */ /* 0x000fea0003800000 */
.L_x_27:
[----:B------:R-:W-:-:S13]  /*1240*/  ISETP.NE.AND P0, PT, R24, RZ, PT ;  /* 0x000000ff1800720c */ /* 0x000fda0003f05270 */
[----:B------:R-:W-:Y:S05]  /*1250*/  @!P0 BRA `(.L_x_26) ;  /* 0x0000000400088947 */ /* 0x000fea0003800000 */
[----:B------:R-:W-:Y:S01]  /*1260*/  IMAD.IADD R12, R10, 0x1, R11 ;  /* 0x000000010a0c7824 */ /* 0x000fe200078e020b */
[----:B------:R-:W-:Y:S01]  /*1270*/  BSSY.RECONVERGENT B1, `(.L_x_42) ;  /* 0x0000006000017945 */ /* 0x000fe20003800200 */
[----:B------:R-:W-:-:S03]  /*1280*/  IMAD.MOV.U32 R19, RZ, RZ, -0x1 ;  /* 0xffffffffff137424 */ /* 0x000fc600078e00ff */
[----:B------:R-:W-:-:S13]  /*1290*/  ISETP.GE.AND P0, PT, R12, R27, PT ;  /* 0x0000001b0c00720c */ /* 0x000fda0003f06270 */
[----:B------:R-:W-:Y:S05]  /*12a0*/  @P0 BRA `(.L_x_43) ;  /* 0x0000000000080947 */ /* 0x000fea0003800000 */
[----:B0-----:R-:W-:-:S05]  /*12b0*/  IMAD.WIDE.U32 R4, R12, 0x4, R20 ;  /* 0x000000040c047825 */ /* 0x001fca00078e0014 */
[----:B------:R1:W5:Y:S02]  /*12c0*/  LDG.E R19, desc[UR36][R4.64] ;  /* 0x0000002404137981 */ /* 0x000364000c1e1900 */
.L_x_43:
[----:B------:R-:W-:Y:S05]  /*12d0*/  BSYNC.RECONVERGENT B1 ;  /* 0x0000000000017941 */ /* 0x000fea0003800200 */
.L_x_42:
[----:B------:R-:W-:Y:S01]  /*12e0*/  UMOV UR4, 0xffffffff ;  /* 0xffffffff00047882 */ /* 0x000fe20000000000 */
[C---:B-----5:R-:W-:Y:S02]  /*12f0*/  ISETP.NE.AND P0, PT, R19.reuse, -0x1, PT ;  /* 0xffffffff1300780c */ /* 0x060fe40003f05270 */
[----:B------:R-:W-:Y:S01]  /*1300*/  ISETP.NE.AND P2, PT, R19, -0x1, PT ;  /* 0xffffffff1300780c */ /* 0x000fe20003f45270 */
[----:B------:R-:W-:-:S12]  /*1310*/  BRA.DIV UR4, `(.L_x_44) ;  /* 0x0000000a04787947 */ /* 0x000fd8000b800000 */
[----:B------:R-:W-:-:S07]  /*1320*/  VOTE.ANY R14, PT, P2 ;  /* 0x00000000000e7806 */ /* 0x000fce00010e0100 */
.L_x_83:
[----:B------:R-:W-:Y:S02]  /*1330*/  @P0 LOP3.LUT R15, R14, R2, RZ, 0x30, !PT ;  /* 0x000000020e0f0212 */ /* 0x000fe400078e30ff */
[----:B------:R-:W-:Y:S08]  /*1340*/  POPC R14, R14 ;  /* 0x0000000e000e7309 */ /* 0x000ff00000000000 */
[----:B01----:R-:W0:Y:S02]  /*1350*/  @P0 POPC R4, R15 ;  /* 0x0000000f00040309 */ /* 0x003e240000000000 */
[----:B0-----:R-:W-:-:S02]  /*1360*/  @P0 IMAD.IADD R5, R13, 0x1, R4 ;  /* 0x000000010d050824 */ /* 0x001fc400078e0204 */
[----:B------:R-:W-:Y:S02]  /*1370*/  IMAD.IADD R13, R13, 0x1, R14 ;  /* 0x000000010d0d7824 */ /* 0x000fe400078e020e */
[----:B------:R-:W-:-:S05]  /*1380*/  @P0 IMAD.WIDE.U32 R4, R5, 0x4, R20 ;  /* 0x0000000405040825 */ /* 0x000fca00078e0014 */
[----:B------:R1:W-:Y:S01]  /*1390*/  @P0 STG.E desc[UR36][R4.64], R19 ;  /* 0x0000001304000986 */ /* 0x0003e2000c101924 */
[----:B------:R-:W-:-:S13]  /*13a0*/  ISETP.NE.AND P0, PT, R24, 0x1, PT ;  /* 0x000000011800780c */ /* 0x000fda0003f05270 */
[----:B-1----:R-:W-:Y:S05]  /*13b0*/  @!P0 BRA `(.L_x_26) ;  /* 0x0000000000b08947 */ /* 0x002fea0003800000 */
[----:B------:R-:W-:Y:S01]  /*13c0*/  IADD3 R11, P0, PT, R10, R11, RZ ;  /* 0x0000000b0a0b7210 */ /* 0x000fe20007f1e0ff */
[----:B------:R-:W-:Y:S01]  /*13d0*/  VIADD R14, R12, 0x20 ;  /* 0x000000200c0e7836 */ /* 0x000fe20000000000 */
[----:B------:R-:W-:Y:S02]  /*13e0*/  BSSY.RECONVERGENT B1, `(.L_x_45) ;  /* 0x0000008000017945 */ /* 0x000fe40003800200 */
[----:B------:R-:W-:Y:S02]  /*13f0*/  IADD3.X R5, PT, PT, RZ, RZ, RZ, P0, !PT ;  /* 0x000000ffff057210 */ /* 0x000fe400007fe4ff */
[----:B------:R-:W-:Y:S02]  /*1400*/  ISETP.GE.AND P0, PT, R14, R27, PT ;  /* 0x0000001b0e00720c */ /* 0x000fe40003f06270 */
[----:B------:R-:W-:-:S04]  /*1410*/  LEA R4, P2, R11, R20, 0x2 ;  /* 0x000000140b047211 */ /* 0x000fc800078410ff */
[----:B------:R-:W-:Y:S01]  /*1420*/  LEA.HI.X R5, R11, R21, R5, 0x2, P2 ;  /* 0x000000150b057211 */ /* 0x000fe200010f1405 */
[----:B------:R-:W-:-:S06]  /*1430*/  IMAD.MOV.U32 R11, RZ, RZ, -0x1 ;  /* 0xffffffffff0b7424 */ /* 0x000fcc00078e00ff */
[----:B------:R-:W-:Y:S05]  /*1440*/  @P0 BRA `(.L_x_46) ;  /* 0x0000000000040947 */ /* 0x000fea0003800000 */
[----:B------:R0:W5:Y:S02]  /*1450*/  LDG.E R11, desc[UR36][R4.64+0x80] ;  /* 0x00008024040b7981 */ /* 0x000164000c1e1900 */
.L_x_46:
[----:B------:R-:W-:Y:S05]  /*1460*/  BSYNC.RECONVERGENT B1 ;  /* 0x0000000000017941 */ /* 0x000fea0003800200 */
.L_x_45:
[----:B------:R-:W-:Y:S01]  /*1470*/  UMOV UR4, 0xffffffff ;  /* 0xffffffff00047882 */ /* 0x000fe20000000000 */
[C---:B-----5:R-:W-:Y:S02]  /*1480*/  ISETP.NE.AND P0, PT, R11.reuse, -0x1, PT ;  /* 0xffffffff0b00780c */ /* 0x060fe40003f05270 */
[----:B------:R-:W-:Y:S01]  /*1490*/  ISETP.NE.AND P2, PT, R11, -0x1, PT ;  /* 0xffffffff0b00780c */ /* 0x000fe20003f45270 */
[----:B------:R-:W-:-:S12]  /*14a0*/  BRA.DIV UR4, `(.L_x_47) ;  /* 0x0000000a04347947 */ /* 0x000fd8000b800000 */
[----:B------:R-:W-:-:S07]  /*14b0*/  VOTE.ANY R14, PT, P2 ;  /* 0x00000000000e7806 */ /* 0x000fce00010e0100 */
.L_x_86:
[----:B------:R-:W-:Y:S02]  /*14c0*/  @P0 LOP3.LUT R15, R14, R2, RZ, 0x30, !PT ;  /* 0x000000020e0f0212 */ /* 0x000fe400078e30ff */
[----:B------:R-:W-:Y:S08]  /*14d0*/  POPC R14, R14 ;  /* 0x0000000e000e7309 */ /* 0x000ff00000000000 */
[----:B------:R-:W1:Y:S02]  /*14e0*/  @P0 POPC R18, R15 ;  /* 0x0000000f00120309 */ /* 0x000e640000000000 */
[----:B-1----:R-:W-:-:S02]  /*14f0*/  @P0 IMAD.IADD R19, R13, 0x1, R18 ;  /* 0x000000010d130824 */ /* 0x002fc400078e0212 */
[----:B------:R-:W-:Y:S02]  /*1500*/  IMAD.IADD R13, R13, 0x1, R14 ;  /* 0x000000010d0d7824 */ /* 0x000fe400078e020e */
[----:B------:R-:W-:-:S05]  /*1510*/  @P0 IMAD.WIDE.U32 R18, R19, 0x4, R20 ;  /* 0x0000000413120825 */ /* 0x000fca00078e0014 */
[----:B------:R1:W-:Y:S01]  /*1520*/  @P0 STG.E desc[UR36][R18.64], R11 ;  /* 0x0000000b12000986 */ /* 0x0003e2000c101924 */
[----:B------:R-:W-:-:S13]  /*1530*/  ISETP.NE.AND P0, PT, R24, 0x2, PT ;  /* 0x000000021800780c */ /* 0x000fda0003f05270 */
[----:B-1----:R-:W-:Y:S05]  /*1540*/  @!P0 BRA `(.L_x_26) ;  /* 0x00000000004c8947 */ /* 0x002fea0003800000 */
[----:B------:R-:W-:Y:S01]  /*1550*/  VIADD R12, R12, 0x40 ;  /* 0x000000400c0c7836 */ /* 0x000fe20000000000 */
[----:B------:R-:W-:Y:S01]  /*1560*/  BSSY.RECONVERGENT B1, `(.L_x_48) ;  /* 0x0000005000017945 */ /* 0x000fe20003800200 */
[----:B------:R-:W-:-:S03]  /*1570*/  IMAD.MOV.U32 R11, RZ, RZ, -0x1 ;  /* 0xffffffffff0b7424 */ /* 0x000fc600078e00ff */
[----:B------:R-:W-:-:S13]  /*1580*/  ISETP.GE.AND P0, PT, R12, R27, PT ;  /* 0x0000001b0c00720c */ /* 0x000fda0003f06270 */
[----:B------:R-:W-:Y:S05]  /*1590*/  @P0 BRA `(.L_x_49) ;  /* 0x0000000000040947 */ /* 0x000fea0003800000 */
[----:B------:R1:W5:Y:S02]  /*15a0*/  LDG.E R11, desc[UR36][R4.64+0x100] ;  /* 0x00010024040b7981 */ /* 0x000364000c1e1900 */
.L_x_49:
[----:B------:R-:W-:Y:S05]  /*15b0*/  BSYNC.RECONVERGENT B1 ;  /* 0x0000000000017941 */ /* 0x000fea0003800200 */
.L_x_48:
[----:B------:R-:W-:Y:S01]  /*15c0*/  UMOV UR4, 0xffffffff ;  /* 0xffffffff00047882 */ /* 0x000fe20000000000 */
[C---:B-----5:R-:W-:Y:S02]  /*15d0*/  ISETP.NE.AND P0, PT, R11.reuse, -0x1, PT ;  /* 0xffffffff0b00780c */ /* 0x060fe40003f05270 */
[----:B------:R-:W-:Y:S01]  /*15e0*/  ISETP.NE.AND P2, PT, R11, -0x1, PT ;  /* 0xffffffff0b00780c */ /* 0x000fe20003f45270 */
[----:B------:R-:W-:-:S12]  /*15f0*/  BRA.DIV UR4, `(.L_x_50) ;  /* 0x0000000a04007947 */ /* 0x000fd8000b800000 */
[----:B------:R-:W-:-:S07]  /*1600*/  VOTE.ANY R14, PT, P2 ;  /* 0x00000000000e7806 */ /* 0x000fce00010e0100 */
.L_x_89:
[----:B------:R-:W-:Y:S02]  /*1610*/  @P0 LOP3.LUT R12, R14, R2, RZ, 0x30, !PT ;  /* 0x000000020e0c0212 */ /* 0x000fe400078e30ff */
[----:B------:R-:W-:Y:S08]  /*1620*/  POPC R14, R14 ;  /* 0x0000000e000e7309 */ /* 0x000ff00000000000 */
[----:B------:R-:W0:Y:S02]  /*1630*/  @P0 POPC R12, R12 ;  /* 0x0000000c000c0309 */ /* 0x000e240000000000 */
[C---:B01----:R-:W-:Y:S01]  /*1640*/  @P0 IADD3 R5, PT, PT, R13.reuse, R12, RZ ;  /* 0x0000000c0d050210 */ /* 0x043fe20007ffe0ff */
[----:B------:R-:W-:-:S04]  /*1650*/  IMAD.IADD R13, R13, 0x1, R14 ;  /* 0x000000010d0d7824 */ /* 0x000fc800078e020e */
[----:B------:R-:W-:-:S05]  /*1660*/  @P0 IMAD.WIDE.U32 R4, R5, 0x4, R20 ;  /* 0x0000000405040825 */ /* 0x000fca00078e0014 */
[----:B------:R1:W-:Y:S02]  /*1670*/  @P0 STG.E desc[UR36][R4.64], R11 ;  /* 0x0000000b04000986 */ /* 0x0003e4000c101924 */
.L_x_26:
[----:B------:R-:W-:Y:S05]  /*1680*/  BSYNC B2 ;  /* 0x0000000000027941 */ /* 0x000fea0003800000 */
.L_x_25:
[----:B------:R-:W-:Y:S01]  /*1690*/  UMOV UR4, 0xffffffff ;  /* 0xffffffff00047882 */ /* 0x000fe20000000000 */
[----:B------:R-:W-:Y:S02]  /*16a0*/  ISETP.NE.AND P0, PT, R10, RZ, PT ;  /* 0x000000ff0a00720c */ /* 0x000fe40003f05270 */
[----:B------:R-:W-:Y:S11]  /*16b0*/  BRA.DIV UR4, `(.L_x_51) ;  /* 0x0000000604f07947 */ /* 0x000ff6000b800000 */
[----:B------:R2:W3:Y:S02]  /*16c0*/  SHFL.IDX PT, R25, R13, RZ, 0x1f ;  /* 0x00001fff0d197589 */ /* 0x0004e400000e0000 */
.L_x_92:
[----:B------:R4:W-:Y:S04]  /*16d0*/  @!P0 STG.E desc[UR36][R16.64], R0 ;  /* 0x0000000010008986 */ /* 0x0009e8000c101924 */
[----:B---3--:R4:W-:Y:S01]  /*16e0*/  @!P0 STG.E desc[UR36][R8.64], R25 ;  /* 0x0000001908008986 */ /* 0x0089e2000c101924 */
[----:B------:R-:W-:Y:S01]  /*16f0*/  @!PT LDS RZ, [RZ] ;  /* 0x00000000fffff984 */ /* 0x000fe20000000800 */
[----:B------:R-:W-:Y:S01]  /*1700*/  @!PT LDS RZ, [RZ] ;  /* 0x00000000fffff984 */ /* 0x000fe20000000800 */
[----:B------:R-:W-:Y:S01]  /*1710*/  @!PT LDS RZ, [RZ] ;  /* 0x00000000fffff984 */ /* 0x000fe20000000800 */
[----:B------:R-:W-:Y:S01]  /*1720*/  @!PT LDS RZ, [RZ] ;  /* 0x00000000fffff984 */ /* 0x000fe20000000800 */
[----:B------:R-:W-:-:S00]  /*1730*/  MEMBAR.ALL.CTA ;  /* 0x0000000000007992 */ /* 0x000fc00000008000 */
[----:B------:R-:W-:Y:S06]  /*1740*/  MEMBAR.SC.GPU ;  /* 0x0000000000007992 */ /* 0x000fec0000002000 */
[----:B------:R-:W-:-:S00]  /*1750*/  ERRBAR ;  /* 0x00000000000079ab */ /* 0x000fc00000000000 */
[----:B------:R-:W-:Y:S06]  /*1760*/  CGAERRBAR ;  /* 0x00000000000075ab */ /* 0x000fec0000000000 */
[----:B------:R-:W-:Y:S01]  /*1770*/  CCTL.IVALL ;  /* 0x00000000ff00798f */ /* 0x000fe20002000000 */
[----:B01----:R-:W-:Y:S02]  /*1780*/  IMAD.MOV.U32 R4, RZ, RZ, R20 ;  /* 0x000000ffff047224 */ /* 0x003fe400078e0014 */
[----:B------:R-:W-:Y:S01]  /*1790*/  IMAD.MOV.U32 R5, RZ, RZ, R21 ;  /* 0x000000ffff057224 */ /* 0x000fe200078e0015 */
[----:B----4-:R-:W-:Y:S06]  /*17a0*/  @P1 BRA `(.L_x_52) ;  /* 0xffffffe8009c1947 */ /* 0x010fec000383ffff */
[----:B------:R-:W-:Y:S05]  /*17b0*/  BSYNC B0 ;  /* 0x0000000000007941 */ /* 0x000fea0003800000 */
.L_x_0:
[----:B------:R-:W-:Y:S05]  /*17c0*/  @P0 EXIT ;  /* 0x000000000000094d */ /* 0x000fea0003800000 */
[----:B------:R-:W-:Y:S01]  /*17d0*/  MOV R0, 0x0 ;  /* 0x0000000000007802 */ /* 0x000fe20000000f00 */
[----:B------:R0:W-:Y:S01]  /*17e0*/  STL [R1], R23 ;  /* 0x0000001701007387 */ /* 0x0001e20000100800 */
[----:B------:R-:W1:Y:S02]  /*17f0*/  LDCU.64 UR4, c[0x4][0x8] ;  /* 0x01000100ff0477ac */ /* 0x000e640008000a00 */
[----:B------:R0:W3:Y:S01]  /*1800*/  LDC.64 R2, c[0x4][R0] ;  /* 0x0100000000027b82 */ /* 0x0000e20000000a00 */
[----:B-1----:R-:W-:Y:S02]  /*1810*/  IMAD.U32 R4, RZ, RZ, UR4 ;  /* 0x00000004ff047e24 */ /* 0x002fe4000f8e00ff */
[----:B0-----:R-:W-:-:S07]  /*1820*/  IMAD.U32 R5, RZ, RZ, UR5 ;  /* 0x00000005ff057e24 */ /* 0x001fce000f8e00ff */
[----:B------:R-:W-:-:S07]  /*1830*/  LEPC R20, `(.L_x_53) ;  /* 0x000000001014794e */ /* 0x000fce0000000000 */
[----:B--23--:R-:W-:Y:S05]  /*1840*/  CALL.ABS.NOINC R2 ;  /* 0x0000000002007343 */ /* 0x00cfea0003c00000 */
.L_x_53:
[----:B------:R-:W-:Y:S05]  /*1850*/  EXIT ;  /* 0x000000000000794d */ /* 0x000fea0003800000 */
.L_x_1:
[----:B------:R-:W-:Y:S01]  /*1860*/  HFMA2 R12, -RZ, RZ, 0, 0 ;  /* 0x00000000ff0c7431 */ /* 0x000fe200000001ff */
[----:B------:R-:W-:Y:S01]  /*1870*/  BSSY B1, `(.L_x_54) ;  /* 0x0000006000017945 */ /* 0x000fe20003800000 */
[----:B------:R-:W-:Y:S02]  /*1880*/  IMAD.MOV.U32 R11, RZ, RZ, 0x1f ;  /* 0x0000001fff0b7424 */ /* 0x000fe400078e00ff */
[----:B------:R-:W-:-:S07]  /*1890*/  IMAD.MOV.U32 R15, RZ, RZ, -0x1 ;  /* 0xffffffffff0f7424 */ /* 0x000fce00078e00ff */
[----:B0----5:R-:W-:Y:S05]  /*18a0*/  WARPSYNC.COLLECTIVE R15, `(.L_x_55) ;  /* 0x000000000f087348 */ /* 0x021fea0003c00000 */
[----:B-----5:R1:W2:Y:S02]  /*18b0*/  SHFL.IDX P6, R14, R13, R12, R11 ;  /* 0x0000000c0d0e7389 */ /* 0x0202a400000c000b */
[----:B012---:R-:W-:Y:S05]  /*18c0*/  ENDCOLLECTIVE ;  /* 0x000000000000791b */ /* 0x007fea0003800000 */
.L_x_55:
[----:B------:R-:W-:Y:S05]  /*18d0*/  BSYNC B1 ;  /* 0x0000000000017941 */ /* 0x000fea0003800000 */
.L_x_54:
[----:B------:R-:W-:Y:S05]  /*18e0*/  BRA `(.L_x_56) ;  /* 0xffffffe8006c7947 */ /* 0x000fea000383ffff */
.L_x_4:
[----:B------:R-:W-:Y:S01]  /*18f0*/  BSSY B1, `(.L_x_57) ;  /* 0x0000007000017945 */ /* 0x000fe20003800000 */
[----:B------:R-:W-:Y:S02]  /*1900*/  IMAD.MOV.U32 R12, RZ, RZ, RZ ;  /* 0x000000ffff0c7224 */ /* 0x000fe400078e00ff */
[----:B------:R-:W-:Y:S02]  /*1910*/  IMAD.MOV.U32 R11, RZ, RZ, 0x1f ;  /* 0x0000001fff0b7424 */ /* 0x000fe400078e00ff */
[----:B-1----:R-:W-:-:S07]  /*1920*/  IMAD.MOV.U32 R15, RZ, RZ, -0x1 ;  /* 0xffffffffff0f7424 */ /* 0x002fce00078e00ff */
[----:B0----5:R-:W-:Y:S05]  /*1930*/  WARPSYNC.COLLECTIVE R15, `(.L_x_58) ;  /* 0x000000000f087348 */ /* 0x021fea0003c00000 */
[----:B-----5:R1:W2:Y:S02]  /*1940*/  SHFL.IDX P6, R14, R13, R12, R11 ;  /* 0x0000000c0d0e7389 */ /* 0x0202a400000c000b */
[----:B012---:R-:W-:Y:S05]  /*1950*/  ENDCOLLECTIVE ;  /* 0x000000000000791b */ /* 0x007fea0003800000 */
.L_x_58:
[----:B------:R-:W-:Y:S05]  /*1960*/  BSYNC B1 ;  /* 0x0000000000017941 */ /* 0x000fea0003800000 */
.L_x_57:
[----:B------:R-:W-:Y:S05]  /*1970*/  BRA `(.L_x_59) ;  /* 0xffffffe800887947 */ /* 0x000fea000383ffff */
.L_x_8:
[----:B------:R-:W-:Y:S01]  /*1980*/  BSSY B1, `(.L_x_60) ;  /* 0x0000007000017945 */ /* 0x000fe20003800000 */
[----:B------:R-:W-:Y:S01]  /*1990*/  MOV R12, RZ ;  /* 0x000000ff000c7202 */ /* 0x000fe20000000f00 */
[----:B------:R-:W-:Y:S02]  /*19a0*/  IMAD.MOV.U32 R11, RZ, RZ, 0x1f ;  /* 0x0000001fff0b7424 */ /* 0x000fe400078e00ff */
[----:B------:R-:W-:-:S07]  /*19b0*/  IMAD.MOV.U32 R15, RZ, RZ, -0x1 ;  /* 0xffffffffff0f7424 */ /* 0x000fce00078e00ff */
[----:B0-----:R-:W-:Y:S05]  /*19c0*/  WARPSYNC.COLLECTIVE R15, `(.L_x_61) ;  /* 0x000000000f087348 */ /* 0x001fea0003c00000 */
[----:B------:R1:W2:Y:S02]  /*19d0*/  SHFL.IDX P6, R14, R13, R12, R11 ;  /* 0x0000000c0d0e7389 */ /* 0x0002a400000c000b */
[----:B012---:R-:W-:Y:S05]  /*19e0*/  ENDCOLLECTIVE ;  /* 0x000000000000791b */ /* 0x007fea0003800000 */
.L_x_61:
[----:B------:R-:W-:Y:S05]  /*19f0*/  BSYNC B1 ;  /* 0x0000000000017941 */ /* 0x000fea0003800000 */
.L_x_60:
[----:B------:R-:W-:Y:S01]  /*1a00*/  IMAD.MOV.U32 R0, RZ, RZ, R14 ;  /* 0x000000ffff007224 */ /* 0x000fe200078e000e */
[----:B------:R-:W-:Y:S06]  /*1a10*/  BRA `(.L_x_62) ;  /* 0xffffffec00207947 */ /* 0x000fec000383ffff */
.L_x_20:
[----:B------:R-:W-:Y:S01]  /*1a20*/  BSSY B1, `(.L_x_63) ;  /* 0x0000005000017945 */ /* 0x000fe20003800000 */
[----:B--23--:R-:W-:-:S07]  /*1a30*/  IMAD.MOV.U32 R15, RZ, RZ, -0x1 ;  /* 0xffffffffff0f7424 */ /* 0x00cfce00078e00ff */
[----:B01----:R-:W-:Y:S05]  /*1a40*/  WARPSYNC.COLLECTIVE R15, `(.L_x_64) ;  /* 0x000000000f087348 */ /* 0x003fea0003c00000 */
[----:B------:R-:W-:Y:S01]  /*1a50*/  NOP ;  /* 0x0000000000007918 */ /* 0x000fe20000000000 */
[----:B01----:R-:W-:Y:S05]  /*1a60*/  ENDCOLLECTIVE ;  /* 0x000000000000791b */ /* 0x003fea0003800000 */
.L_x_64:
[----:B------:R-:W-:Y:S05]  /*1a70*/  BSYNC B1 ;  /* 0x0000000000017941 */ /* 0x000fea0003800000 */
.L_x_63:
[----:B------:R-:W-:Y:S05]  /*1a80*/  BRA `(.L_x_65) ;  /* 0xfffffff000187947 */ /* 0x000fea000383ffff */
.L_x_24:
[----:B------:R-:W-:Y:S01]  /*1a90*/  BSSY B1, `(.L_x_66) ;  /* 0x0000005000017945 */ /* 0x000fe20003800000 */
[----:B--23--:R-:W-:-:S07]  /*1aa0*/  IMAD.MOV.U32 R15, RZ, RZ, -0x1 ;  /* 0xffffffffff0f7424 */ /* 0x00cfce00078e00ff */
[----:B01----:R-:W-:Y:S05]  /*1ab0*/  WARPSYNC.COLLECTIVE R15, `(.L_x_67) ;  /* 0x000000000f087348 */ /* 0x003fea0003c00000 */
[----:B------:R-:W-:Y:S01]  /*1ac0*/  NOP ;  /* 0x0000000000007918 */ /* 0x000fe20000000000 */
[----:B01----:R-:W-:Y:S05]  /*1ad0*/  ENDCOLLECTIVE ;  /* 0x000000000000791b */ /* 0x003fea0003800000 */
.L_x_67:
[----:B------:R-:W-:Y:S05]  /*1ae0*/  BSYNC B1 ;  /* 0x0000000000017941 */ /* 0x000fea0003800000 */
.L_x_66:
[----:B------:R-:W-:Y:S05]  /*1af0*/  BRA `(.L_x_68) ;  /* 0xfffffff000487947 */ /* 0x000fea000383ffff */
.L_x_31:
[----:B------:R-:W-:Y:S01]  /*1b00*/  BSSY B3, `(.L_x_69) ;  /* 0x0000006000037945 */ /* 0x000fe20003800000 */
[----:B------:R-:W-:Y:S02]  /*1b10*/  PLOP3.LUT P6, PT, P2, PT, PT, 0x80, 0x8 ;  /* 0x000000000008781c */ /* 0x000fe400017cf070 */
[----:B------:R-:W-:-:S11]  /*1b20*/  MOV R15, 0xffffffff ;  /* 0xffffffff000f7802 */ /* 0x000fd60000000f00 */
[----:B0-----:R-:W-:Y:S05]  /*1b30*/  WARPSYNC.COLLECTIVE R15, `(.L_x_70) ;  /* 0x000000000f087348 */ /* 0x001fea0003c00000 */
[----:B------:R-:W-:Y:S01]  /*1b40*/  VOTE.ANY R14, PT, P6 ;  /* 0x00000000000e7806 */ /* 0x000fe200030e0100 */
[----:B0-----:R-:W-:Y:S06]  /*1b50*/  ENDCOLLECTIVE ;  /* 0x000000000000791b */ /* 0x001fec0003800000 */
.L_x_70:
[----:B------:R-:W-:Y:S05]  /*1b60*/  BSYNC B3 ;  /* 0x0000000000037941 */ /* 0x000fea0003800000 */
.L_x_69:
[----:B------:R-:W-:Y:S05]  /*1b70*/  BRA `(.L_x_71) ;  /* 0xfffffff0009c7947 */ /* 0x000fea000383ffff */
.L_x_34:
[----:B------:R-:W-:Y:S01]  /*1b80*/  BSSY B3, `(.L_x_72) ;  /* 0x0000006000037945 */ /* 0x000fe20003800000 */
[----:B------:R-:W-:Y:S01]  /*1b90*/  PLOP3.LUT P6, PT, P2, PT, PT, 0x80, 0x8 ;  /* 0x000000000008781c */ /* 0x000fe200017cf070 */
[----:B------:R-:W-:-:S12]  /*1ba0*/  IMAD.MOV.U32 R15, RZ, RZ, -0x1 ;  /* 0xffffffffff0f7424 */ /* 0x000fd800078e00ff */
[----:B01----:R-:W-:Y:S05]  /*1bb0*/  WARPSYNC.COLLECTIVE R15, `(.L_x_73) ;  /* 0x000000000f087348 */ /* 0x003fea0003c00000 */
[----:B------:R-:W-:Y:S01]  /*1bc0*/  VOTE.ANY R14, PT, P6 ;  /* 0x00000000000e7806 */ /* 0x000fe200030e0100 */
[----:B01----:R-:W-:Y:S06]  /*1bd0*/  ENDCOLLECTIVE ;  /* 0x000000000000791b */ /* 0x003fec0003800000 */
.L_x_73:
[----:B------:R-:W-:Y:S05]  /*1be0*/  BSYNC B3 ;  /* 0x0000000000037941 */ /* 0x000fea0003800000 */
.L_x_72:
[----:B------:R-:W-:Y:S05]  /*1bf0*/  BRA `(.L_x_74) ;  /* 0xfffffff000c87947 */ /* 0x000fea000383ffff */
.L_x_37:
[----:B------:R-:W-:Y:S01]  /*1c00*/  BSSY B3, `(.L_x_75) ;  /* 0x0000006000037945 */ /* 0x000fe20003800000 */
[----:B------:R-:W-:Y:S01]  /*1c10*/  PLOP3.LUT P6, PT, P2, PT, PT, 0x80, 0x8 ;  /* 0x000000000008781c */ /* 0x000fe200017cf070 */
[----:B------:R-:W-:-:S12]  /*1c20*/  IMAD.MOV.U32 R15, RZ, RZ, -0x1 ;  /* 0xffffffffff0f7424 */ /* 0x000fd800078e00ff */
[----:B012---:R-:W-:Y:S05]  /*1c30*/  WARPSYNC.COLLECTIVE R15, `(.L_x_76) ;  /* 0x000000000f087348 */ /* 0x007fea0003c00000 */
[----:B------:R-:W-:Y:S01]  /*1c40*/  VOTE.ANY R14, PT, P6 ;  /* 0x00000000000e7806 */ /* 0x000fe200030e0100 */
[----:B012---:R-:W-:Y:S06]  /*1c50*/  ENDCOLLECTIVE ;  /* 0x000000000000791b */ /* 0x007fec0003800000 */
.L_x_76:
[----:B------:R-:W-:Y:S05]  /*1c60*/  BSYNC B3 ;  /* 0x0000000000037941 */ /* 0x000fea0003800000 */
.L_x_75:
[----:B------:R-:W-:Y:S05]  /*1c70*/  BRA `(.L_x_77) ;  /* 0xfffffff000f47947 */ /* 0x000fea000383ffff */
.L_x_40:
[----:B------:R-:W-:Y:S01]  /*1c80*/  BSSY B3, `(.L_x_78) ;  /* 0x0000006000037945 */ /* 0x000fe20003800000 */
[----:B------:R-:W-:Y:S01]  /*1c90*/  PLOP3.LUT P6, PT, P2, PT, PT, 0x80, 0x8 ;  /* 0x000000000008781c */ /* 0x000fe200017cf070 */
[----:B------:R-:W-:-:S12]  /*1ca0*/  IMAD.MOV.U32 R15, RZ, RZ, -0x1 ;  /* 0xffffffffff0f7424 */ /* 0x000fd800078e00ff */
[----:B01234-:R-:W-:Y:S05]  /*1cb0*/  WARPSYNC.COLLECTIVE R15, `(.L_x_79) ;  /* 0x000000000f087348 */ /* 0x01ffea0003c00000 */
[----:B------:R-:W-:Y:S01]  /*1cc0*/  VOTE.ANY R14, PT, P6 ;  /* 0x00000000000e7806 */ /* 0x000fe200030e0100 */
[----:B01234-:R-:W-:Y:S06]  /*1cd0*/  ENDCOLLECTIVE ;  /* 0x000000000000791b */ /* 0x01ffec0003800000 */
.L_x_79:
[----:B------:R-:W-:Y:S05]  /*1ce0*/  BSYNC B3 ;  /* 0x0000000000037941 */ /* 0x000fea0003800000 */
.L_x_78:
[----:B------:R-:W-:Y:S05]  /*1cf0*/  BRA `(.L_x_80) ;  /* 0xfffffff400207947 */ /* 0x000fea000383ffff */
.L_x_44:
[----:B------:R-:W-:Y:S01]  /*1d00*/  BSSY B1, `(.L_x_81) ;  /* 0x0000006000017945 */ /* 0x000fe20003800000 */
[----:B------:R-:W-:Y:S01]  /*1d10*/  PLOP3.LUT P6, PT, P2, PT, PT, 0x80, 0x8 ;  /* 0x000000000008781c */ /* 0x000fe200017cf070 */
[----:B------:R-:W-:-:S12]  /*1d20*/  IMAD.MOV.U32 R15, RZ, RZ, -0x1 ;  /* 0xffffffffff0f7424 */ /* 0x000fd800078e00ff */
[----:B01----:R-:W-:Y:S05]  /*1d30*/  WARPSYNC.COLLECTIVE R15, `(.L_x_82) ;  /* 0x000000000f087348 */ /* 0x003fea0003c00000 */
[----:B------:R-:W-:Y:S01]  /*1d40*/  VOTE.ANY R14, PT, P6 ;  /* 0x00000000000e7806 */ /* 0x000fe200030e0100 */
[----:B01----:R-:W-:Y:S06]  /*1d50*/  ENDCOLLECTIVE ;  /* 0x000000000000791b */ /* 0x003fec0003800000 */
.L_x_82:
[----:B------:R-:W-:Y:S05]  /*1d60*/  BSYNC B1 ;  /* 0x0000000000017941 */ /* 0x000fea0003800000 */
.L_x_81:
[----:B------:R-:W-:Y:S05]  /*1d70*/  BRA `(.L_x_83) ;  /* 0xfffffff4006c7947 */ /* 0x000fea000383ffff */
.L_x_47:
[----:B------:R-:W-:Y:S01]  /*1d80*/  BSSY B1, `(.L_x_84) ;  /* 0x0000006000017945 */ /* 0x000fe20003800000 */
[----:B------:R-:W-:Y:S01]  /*1d90*/  PLOP3.LUT P6, PT, P2, PT, PT, 0x80, 0x8 ;  /* 0x000000000008781c */ /* 0x000fe200017cf070 */
[----:B------:R-:W-:-:S12]  /*1da0*/  IMAD.MOV.U32 R15, RZ, RZ, -0x1 ;  /* 0xffffffffff0f7424 */ /* 0x000fd800078e00ff */
[----:B0-----:R-:W-:Y:S05]  /*1db0*/  WARPSYNC.COLLECTIVE R15, `(.L_x_85) ;  /* 0x000000000f087348 */ /* 0x001fea0003c00000 */
[----:B------:R-:W-:Y:S01]  /*1dc0*/  VOTE.ANY R14, PT, P6 ;  /* 0x00000000000e7806 */ /* 0x000fe200030e0100 */
[----:B0-----:R-:W-:Y:S06]  /*1dd0*/  ENDCOLLECTIVE ;  /* 0x000000000000791b */ /* 0x001fec0003800000 */
.L_x_85:
[----:B------:R-:W-:Y:S05]  /*1de0*/  BSYNC B1 ;  /* 0x0000000000017941 */ /* 0x000fea0003800000 */
.L_x_84:
[----:B------:R-:W-:Y:S05]  /*1df0*/  BRA `(.L_x_86) ;  /* 0xfffffff400b07947 */ /* 0x000fea000383ffff */
.L_x_50:
[----:B------:R-:W-:Y:S01]  /*1e00*/  BSSY B1, `(.L_x_87) ;  /* 0x0000006000017945 */ /* 0x000fe20003800000 */
[----:B------:R-:W-:Y:S02]  /*1e10*/  PLOP3.LUT P6, PT, P2, PT, PT, 0x80, 0x8 ;  /* 0x000000000008781c */ /* 0x000fe400017cf070 */
[----:B------:R-:W-:-:S11]  /*1e20*/  MOV R15, 0xffffffff ;  /* 0xffffffff000f7802 */ /* 0x000fd60000000f00 */
[----:B01----:R-:W-:Y:S05]  /*1e30*/  WARPSYNC.COLLECTIVE R15, `(.L_x_88) ;  /* 0x000000000f087348 */ /* 0x003fea0003c00000 */
[----:B------:R-:W-:Y:S01]  /*1e40*/  VOTE.ANY R14, PT, P6 ;  /* 0x00000000000e7806 */ /* 0x000fe200030e0100 */
[----:B01----:R-:W-:Y:S06]  /*1e50*/  ENDCOLLECTIVE ;  /* 0x000000000000791b */ /* 0x003fec0003800000 */
.L_x_88:
[----:B------:R-:W-:Y:S05]  /*1e60*/  BSYNC B1 ;  /* 0x0000000000017941 */ /* 0x000fea0003800000 */
.L_x_87:
[----:B------:R-:W-:Y:S05]  /*1e70*/  BRA `(.L_x_89) ;  /* 0xfffffff400e47947 */ /* 0x000fea000383ffff */
.L_x_51:
[----:B------:R-:W-:Y:S01]  /*1e80*/  BSSY B1, `(.L_x_90) ;  /* 0x0000007000017945 */ /* 0x000fe20003800000 */
[----:B------:R-:W-:Y:S02]  /*1e90*/  IMAD.MOV.U32 R12, RZ, RZ, RZ ;  /* 0x000000ffff0c7224 */ /* 0x000fe400078e00ff */
[----:B-1----:R-:W-:Y:S02]  /*1ea0*/  IMAD.MOV.U32 R11, RZ, RZ, 0x1f ;  /* 0x0000001fff0b7424 */ /* 0x002fe400078e00ff */
[----:B------:R-:W-:-:S07]  /*1eb0*/  IMAD.MOV.U32 R15, RZ, RZ, -0x1 ;  /* 0xffffffffff0f7424 */ /* 0x000fce00078e00ff */
[----:B0-----:R-:W-:Y:S05]  /*1ec0*/  WARPSYNC.COLLECTIVE R15, `(.L_x_91) ;  /* 0x000000000f087348 */ /* 0x001fea0003c00000 */
[----:B------:R1:W2:Y:S02]  /*1ed0*/  SHFL.IDX P6, R14, R13, R12, R11 ;  /* 0x0000000c0d0e7389 */ /* 0x0002a400000c000b */
[----:B012---:R-:W-:Y:S05]  /*1ee0*/  ENDCOLLECTIVE ;  /* 0x000000000000791b */ /* 0x007fea0003800000 */
.L_x_91:
[----:B------:R-:W-:Y:S05]  /*1ef0*/  BSYNC B1 ;  /* 0x0000000000017941 */ /* 0x000fea0003800000 */
.L_x_90:
[----:B------:R-:W-:Y:S01]  /*1f00*/  IMAD.MOV.U32 R25, RZ, RZ, R14 ;  /* 0x000000ffff197224 */ /* 0x000fe200078e000e */
[----:B------:R-:W-:Y:S06]  /*1f10*/  BRA `(.L_x_92) ;  /* 0xfffffff400ec7947 */ /* 0x000fec000383ffff */
.L_x_93:
[----:B------:R-:W-:-:S00]  /*1f20*/  BRA `(.L_x_93) ;  /* 0xfffffffc00fc7947 */ /* 0x000fc0000383ffff */
[----:B------:R-:W-:-:S00]  /*1f30*/  NOP ;  /* 0x0000000000007918 */ /* 0x000fc00000000000 */
        /* <DEDUP_REMOVED lines=12> */
.L_x_95:


//--------------------- .text.apparent_pairs_kernel --------------------------
	.section	.text.apparent_pairs_kernel,"ax",@progbits
	.align	128
        .global         apparent_pairs_kernel
        .type           apparent_pairs_kernel,@function
        .size           apparent_pairs_kernel,(.L_x_96 - apparent_pairs_kernel)
        .other          apparent_pairs_kernel,@"STO_CUDA_ENTRY STV_DEFAULT"
apparent_pairs_kernel:
.text.apparent_pairs_kernel:
[----:B------:R-:W-:Y:S01]  /*0000*/  LDC R1, c[0x0][0x37c] ;  /* 0x0000df00ff017b82 */ /* 0x000fe20000000800 */
[----:B------:R-:W-:Y:S05]  /*0010*/  EXIT ;  /* 0x000000000000794d */ /* 0x000fea0003800000 */
.L_x_94:
        /* <DEDUP_REMOVED lines=14> */
.L_x_96:


//--------------------- .nv.global.init           --------------------------
	.section	.nv.global.init,"aw",@progbits
.nv.global.init:
	.type		$str,@object
	.size		$str,(.L_0 - $str)
$str:
        /*0000*/ 	.byte	0x43, 0x6f, 0x6c, 0x20, 0x25, 0x64, 0x20, 0x73, 0x74, 0x75, 0x63, 0x6b, 0x20, 0x69, 0x6e, 0x20
        /*0010*/ 	.byte	0x6c, 0x6f, 0x6f, 0x70, 0x0a, 0x00
.L_0:


//--------------------- .nv.shared.reserved.0     --------------------------
	.section	.nv.shared.reserved.0,"aw",@nobits
	.weak		__nv_reservedSMEM_offset_0_alias
	.size		__nv_reservedSMEM_offset_0_alias, 0, 64
	.other		__nv_reservedSMEM_offset_0_alias,@"STO_CUDA_RESERVED_SHARED STV_DEFAULT"
__nv_reservedSMEM_offset_0_alias:
	.zero		0
	.zero		64


//--------------------- .nv.constant0.lock_free_kernel --------------------------
	.section	.nv.constant0.lock_free_kernel,"a",@progbits
	.sectionflags	@""
	.align	4
.nv.constant0.lock_free_kernel:
	.zero		968


//--------------------- .nv.constant0.apparent_pairs_kernel --------------------------
	.section	.nv.constant0.apparent_pairs_kernel,"a",@progbits
	.sectionflags	@""
	.align	4
.nv.constant0.apparent_pairs_kernel:
	.zero		932


//--------------------- SYMBOLS --------------------------

	.type		.nv.reservedSmem.offset0,@object
	.size		.nv.reservedSmem.offset0,0x4
	.type		vprintf,@function
